//
// Generated by NVIDIA NVVM Compiler
//
// Compiler Build ID: CL-36424714
// Cuda compilation tools, release 13.0, V13.0.88
// Based on NVVM 20.0.0
//

.version 9.0
.target sm_100
.address_size 64

	// .globl	_Z29apply_disjoint_classes_kernelP12OntologyNodeiP18OntologyConstraintiff

.visible .entry _Z29apply_disjoint_classes_kernelP12OntologyNodeiP18OntologyConstraintiff(
	.param .u64 .ptr .align 1 _Z29apply_disjoint_classes_kernelP12OntologyNodeiP18OntologyConstraintiff_param_0,
	.param .u32 _Z29apply_disjoint_classes_kernelP12OntologyNodeiP18OntologyConstraintiff_param_1,
	.param .u64 .ptr .align 1 _Z29apply_disjoint_classes_kernelP12OntologyNodeiP18OntologyConstraintiff_param_2,
	.param .u32 _Z29apply_disjoint_classes_kernelP12OntologyNodeiP18OntologyConstraintiff_param_3,
	.param .f32 _Z29apply_disjoint_classes_kernelP12OntologyNodeiP18OntologyConstraintiff_param_4,
	.param .f32 _Z29apply_disjoint_classes_kernelP12OntologyNodeiP18OntologyConstraintiff_param_5
)
{
	.reg .pred 	%p<15>;
	.reg .b32 	%r<10>;
	.reg .b32 	%f<82>;
	.reg .b64 	%rd<11>;

	ld.param.u64 	%rd4, [_Z29apply_disjoint_classes_kernelP12OntologyNodeiP18OntologyConstraintiff_param_0];
	ld.param.u32 	%r4, [_Z29apply_disjoint_classes_kernelP12OntologyNodeiP18OntologyConstraintiff_param_1];
	ld.param.u64 	%rd5, [_Z29apply_disjoint_classes_kernelP12OntologyNodeiP18OntologyConstraintiff_param_2];
	ld.param.u32 	%r5, [_Z29apply_disjoint_classes_kernelP12OntologyNodeiP18OntologyConstraintiff_param_3];
	ld.param.f32 	%f26, [_Z29apply_disjoint_classes_kernelP12OntologyNodeiP18OntologyConstraintiff_param_4];
	ld.param.f32 	%f27, [_Z29apply_disjoint_classes_kernelP12OntologyNodeiP18OntologyConstraintiff_param_5];
	mov.u32 	%r6, %ctaid.x;
	mov.u32 	%r7, %ntid.x;
	mov.u32 	%r8, %tid.x;
	mad.lo.s32 	%r1, %r6, %r7, %r8;
	setp.ge.s32 	%p1, %r1, %r5;
	@%p1 bra 	$L__BB0_9;
	cvta.to.global.u64 	%rd6, %rd5;
	mul.wide.s32 	%rd7, %r1, 64;
	add.s64 	%rd1, %rd6, %rd7;
	ld.global.u32 	%r9, [%rd1];
	ld.global.u32 	%r2, [%rd1+24];
	ld.global.u32 	%r3, [%rd1+28];
	setp.ne.s32 	%p2, %r9, 1;
	@%p2 bra 	$L__BB0_9;
	ld.global.f32 	%f1, [%rd1+16];
	ld.global.f32 	%f2, [%rd1+20];
	setp.lt.s32 	%p3, %r2, 0;
	setp.ge.s32 	%p4, %r2, %r4;
	or.pred  	%p5, %p3, %p4;
	setp.lt.s32 	%p6, %r3, 0;
	setp.ge.s32 	%p7, %r3, %r4;
	or.pred  	%p8, %p6, %p7;
	or.pred  	%p9, %p5, %p8;
	@%p9 bra 	$L__BB0_9;
	cvta.to.global.u64 	%rd8, %rd4;
	mul.wide.u32 	%rd9, %r2, 80;
	add.s64 	%rd2, %rd8, %rd9;
	ld.global.f32 	%f28, [%rd2+16];
	ld.global.f32 	%f29, [%rd2+20];
	ld.global.f32 	%f30, [%rd2+24];
	ld.global.f32 	%f31, [%rd2+44];
	mul.wide.u32 	%rd10, %r3, 80;
	add.s64 	%rd3, %rd8, %rd10;
	ld.global.f32 	%f32, [%rd3+16];
	ld.global.f32 	%f33, [%rd3+20];
	ld.global.f32 	%f34, [%rd3+24];
	ld.global.f32 	%f35, [%rd3+44];
	sub.f32 	%f3, %f32, %f28;
	sub.f32 	%f4, %f33, %f29;
	sub.f32 	%f5, %f34, %f30;
	mul.f32 	%f36, %f5, %f5;
	fma.rn.f32 	%f37, %f4, %f4, %f36;
	fma.rn.f32 	%f38, %f3, %f3, %f37;
	sqrt.rn.f32 	%f6, %f38;
	add.f32 	%f39, %f31, %f35;
	add.f32 	%f7, %f2, %f39;
	setp.geu.f32 	%p10, %f6, %f7;
	setp.leu.f32 	%p11, %f6, 0f358637BD;
	or.pred  	%p12, %p11, %p10;
	@%p12 bra 	$L__BB0_9;
	ld.global.f32 	%f8, [%rd2+40];
	ld.global.f32 	%f9, [%rd3+40];
	setp.lt.f32 	%p13, %f6, 0f358637BD;
	mov.f32 	%f76, 0f00000000;
	mov.f32 	%f77, %f76;
	mov.f32 	%f78, %f76;
	@%p13 bra 	$L__BB0_6;
	rcp.rn.f32 	%f43, %f6;
	mul.f32 	%f76, %f3, %f43;
	mul.f32 	%f77, %f4, %f43;
	mul.f32 	%f78, %f5, %f43;
$L__BB0_6:
	sub.f32 	%f44, %f7, %f6;
	mul.f32 	%f45, %f27, %f1;
	neg.f32 	%f46, %f44;
	mul.f32 	%f47, %f45, %f46;
	mul.f32 	%f79, %f47, %f76;
	mul.f32 	%f80, %f47, %f77;
	mul.f32 	%f81, %f47, %f78;
	mul.f32 	%f48, %f81, %f81;
	fma.rn.f32 	%f49, %f80, %f80, %f48;
	fma.rn.f32 	%f50, %f79, %f79, %f49;
	sqrt.rn.f32 	%f19, %f50;
	setp.leu.f32 	%p14, %f19, 0f447A0000;
	@%p14 bra 	$L__BB0_8;
	mov.f32 	%f51, 0f447A0000;
	div.rn.f32 	%f52, %f51, %f19;
	mul.f32 	%f79, %f79, %f52;
	mul.f32 	%f80, %f80, %f52;
	mul.f32 	%f81, %f81, %f52;
$L__BB0_8:
	max.f32 	%f53, %f8, 0f358637BD;
	rcp.rn.f32 	%f54, %f53;
	mul.f32 	%f55, %f54, %f79;
	mul.f32 	%f56, %f54, %f80;
	mul.f32 	%f57, %f54, %f81;
	max.f32 	%f58, %f9, 0f358637BD;
	mov.f32 	%f59, 0fBF800000;
	div.rn.f32 	%f60, %f59, %f58;
	mul.f32 	%f61, %f60, %f79;
	mul.f32 	%f62, %f60, %f80;
	mul.f32 	%f63, %f60, %f81;
	mul.f32 	%f64, %f26, %f55;
	mul.f32 	%f65, %f26, %f56;
	mul.f32 	%f66, %f26, %f57;
	atom.global.add.f32 	%f67, [%rd2+28], %f64;
	atom.global.add.f32 	%f68, [%rd2+32], %f65;
	atom.global.add.f32 	%f69, [%rd2+36], %f66;
	mul.f32 	%f70, %f26, %f61;
	mul.f32 	%f71, %f26, %f62;
	mul.f32 	%f72, %f26, %f63;
	atom.global.add.f32 	%f73, [%rd3+28], %f70;
	atom.global.add.f32 	%f74, [%rd3+32], %f71;
	atom.global.add.f32 	%f75, [%rd3+36], %f72;
$L__BB0_9:
	ret;

}
	// .globl	_Z31apply_subclass_hierarchy_kernelP12OntologyNodeiP18OntologyConstraintiff
.visible .entry _Z31apply_subclass_hierarchy_kernelP12OntologyNodeiP18OntologyConstraintiff(
	.param .u64 .ptr .align 1 _Z31apply_subclass_hierarchy_kernelP12OntologyNodeiP18OntologyConstraintiff_param_0,
	.param .u32 _Z31apply_subclass_hierarchy_kernelP12OntologyNodeiP18OntologyConstraintiff_param_1,
	.param .u64 .ptr .align 1 _Z31apply_subclass_hierarchy_kernelP12OntologyNodeiP18OntologyConstraintiff_param_2,
	.param .u32 _Z31apply_subclass_hierarchy_kernelP12OntologyNodeiP18OntologyConstraintiff_param_3,
	.param .f32 _Z31apply_subclass_hierarchy_kernelP12OntologyNodeiP18OntologyConstraintiff_param_4,
	.param .f32 _Z31apply_subclass_hierarchy_kernelP12OntologyNodeiP18OntologyConstraintiff_param_5
)
{
	.reg .pred 	%p<13>;
	.reg .b32 	%r<10>;
	.reg .b32 	%f<77>;
	.reg .b64 	%rd<11>;

	ld.param.u64 	%rd4, [_Z31apply_subclass_hierarchy_kernelP12OntologyNodeiP18OntologyConstraintiff_param_0];
	ld.param.u32 	%r4, [_Z31apply_subclass_hierarchy_kernelP12OntologyNodeiP18OntologyConstraintiff_param_1];
	ld.param.u64 	%rd5, [_Z31apply_subclass_hierarchy_kernelP12OntologyNodeiP18OntologyConstraintiff_param_2];
	ld.param.u32 	%r5, [_Z31apply_subclass_hierarchy_kernelP12OntologyNodeiP18OntologyConstraintiff_param_3];
	ld.param.f32 	%f25, [_Z31apply_subclass_hierarchy_kernelP12OntologyNodeiP18OntologyConstraintiff_param_4];
	ld.param.f32 	%f26, [_Z31apply_subclass_hierarchy_kernelP12OntologyNodeiP18OntologyConstraintiff_param_5];
	mov.u32 	%r6, %ctaid.x;
	mov.u32 	%r7, %ntid.x;
	mov.u32 	%r8, %tid.x;
	mad.lo.s32 	%r1, %r6, %r7, %r8;
	setp.ge.s32 	%p1, %r1, %r5;
	@%p1 bra 	$L__BB1_9;
	cvta.to.global.u64 	%rd6, %rd5;
	mul.wide.s32 	%rd7, %r1, 64;
	add.s64 	%rd1, %rd6, %rd7;
	ld.global.u32 	%r9, [%rd1];
	ld.global.u32 	%r2, [%rd1+24];
	ld.global.u32 	%r3, [%rd1+28];
	setp.ne.s32 	%p2, %r9, 2;
	@%p2 bra 	$L__BB1_9;
	ld.global.f32 	%f1, [%rd1+16];
	ld.global.f32 	%f2, [%rd1+20];
	setp.lt.s32 	%p3, %r2, 0;
	setp.ge.s32 	%p4, %r2, %r4;
	or.pred  	%p5, %p3, %p4;
	setp.lt.s32 	%p6, %r3, 0;
	setp.ge.s32 	%p7, %r3, %r4;
	or.pred  	%p8, %p6, %p7;
	or.pred  	%p9, %p5, %p8;
	@%p9 bra 	$L__BB1_9;
	cvta.to.global.u64 	%rd8, %rd4;
	mul.wide.u32 	%rd9, %r2, 80;
	add.s64 	%rd2, %rd8, %rd9;
	ld.global.f32 	%f27, [%rd2+16];
	ld.global.f32 	%f28, [%rd2+20];
	ld.global.f32 	%f29, [%rd2+24];
	mul.wide.u32 	%rd10, %r3, 80;
	add.s64 	%rd3, %rd8, %rd10;
	ld.global.f32 	%f30, [%rd3+16];
	ld.global.f32 	%f31, [%rd3+20];
	ld.global.f32 	%f32, [%rd3+24];
	sub.f32 	%f3, %f30, %f27;
	sub.f32 	%f4, %f31, %f28;
	sub.f32 	%f5, %f32, %f29;
	mul.f32 	%f33, %f5, %f5;
	fma.rn.f32 	%f34, %f4, %f4, %f33;
	fma.rn.f32 	%f35, %f3, %f3, %f34;
	sqrt.rn.f32 	%f6, %f35;
	setp.leu.f32 	%p10, %f6, 0f358637BD;
	@%p10 bra 	$L__BB1_9;
	ld.global.f32 	%f7, [%rd2+40];
	ld.global.f32 	%f8, [%rd3+40];
	setp.lt.f32 	%p11, %f6, 0f358637BD;
	mov.f32 	%f71, 0f00000000;
	mov.f32 	%f72, %f71;
	mov.f32 	%f73, %f71;
	@%p11 bra 	$L__BB1_6;
	rcp.rn.f32 	%f39, %f6;
	mul.f32 	%f71, %f3, %f39;
	mul.f32 	%f72, %f4, %f39;
	mul.f32 	%f73, %f5, %f39;
$L__BB1_6:
	sub.f32 	%f40, %f6, %f2;
	mul.f32 	%f41, %f26, %f1;
	mul.f32 	%f42, %f41, %f40;
	mul.f32 	%f74, %f42, %f71;
	mul.f32 	%f75, %f42, %f72;
	mul.f32 	%f76, %f42, %f73;
	mul.f32 	%f43, %f76, %f76;
	fma.rn.f32 	%f44, %f75, %f75, %f43;
	fma.rn.f32 	%f45, %f74, %f74, %f44;
	sqrt.rn.f32 	%f18, %f45;
	setp.leu.f32 	%p12, %f18, 0f447A0000;
	@%p12 bra 	$L__BB1_8;
	mov.f32 	%f46, 0f447A0000;
	div.rn.f32 	%f47, %f46, %f18;
	mul.f32 	%f74, %f74, %f47;
	mul.f32 	%f75, %f75, %f47;
	mul.f32 	%f76, %f76, %f47;
$L__BB1_8:
	max.f32 	%f48, %f7, 0f358637BD;
	rcp.rn.f32 	%f49, %f48;
	mul.f32 	%f50, %f49, %f74;
	mul.f32 	%f51, %f49, %f75;
	mul.f32 	%f52, %f49, %f76;
	max.f32 	%f53, %f8, 0f358637BD;
	mov.f32 	%f54, 0fBF800000;
	div.rn.f32 	%f55, %f54, %f53;
	mul.f32 	%f56, %f55, %f74;
	mul.f32 	%f57, %f55, %f75;
	mul.f32 	%f58, %f55, %f76;
	mul.f32 	%f59, %f25, %f50;
	mul.f32 	%f60, %f25, %f51;
	mul.f32 	%f61, %f25, %f52;
	atom.global.add.f32 	%f62, [%rd2+28], %f59;
	atom.global.add.f32 	%f63, [%rd2+32], %f60;
	atom.global.add.f32 	%f64, [%rd2+36], %f61;
	mul.f32 	%f65, %f25, %f56;
	mul.f32 	%f66, %f25, %f57;
	mul.f32 	%f67, %f25, %f58;
	atom.global.add.f32 	%f68, [%rd3+28], %f65;
	atom.global.add.f32 	%f69, [%rd3+32], %f66;
	atom.global.add.f32 	%f70, [%rd3+36], %f67;
$L__BB1_9:
	ret;

}
	// .globl	_Z28apply_sameas_colocate_kernelP12OntologyNodeiP18OntologyConstraintiff
.visible .entry _Z28apply_sameas_colocate_kernelP12OntologyNodeiP18OntologyConstraintiff(
	.param .u64 .ptr .align 1 _Z28apply_sameas_colocate_kernelP12OntologyNodeiP18OntologyConstraintiff_param_0,
	.param .u32 _Z28apply_sameas_colocate_kernelP12OntologyNodeiP18OntologyConstraintiff_param_1,
	.param .u64 .ptr .align 1 _Z28apply_sameas_colocate_kernelP12OntologyNodeiP18OntologyConstraintiff_param_2,
	.param .u32 _Z28apply_sameas_colocate_kernelP12OntologyNodeiP18OntologyConstraintiff_param_3,
	.param .f32 _Z28apply_sameas_colocate_kernelP12OntologyNodeiP18OntologyConstraintiff_param_4,
	.param .f32 _Z28apply_sameas_colocate_kernelP12OntologyNodeiP18OntologyConstraintiff_param_5
)
{
	.reg .pred 	%p<13>;
	.reg .b32 	%r<10>;
	.reg .b32 	%f<87>;
	.reg .b64 	%rd<11>;

	ld.param.u64 	%rd3, [_Z28apply_sameas_colocate_kernelP12OntologyNodeiP18OntologyConstraintiff_param_0];
	ld.param.u32 	%r4, [_Z28apply_sameas_colocate_kernelP12OntologyNodeiP18OntologyConstraintiff_param_1];
	ld.param.u64 	%rd4, [_Z28apply_sameas_colocate_kernelP12OntologyNodeiP18OntologyConstraintiff_param_2];
	ld.param.u32 	%r5, [_Z28apply_sameas_colocate_kernelP12OntologyNodeiP18OntologyConstraintiff_param_3];
	ld.param.f32 	%f24, [_Z28apply_sameas_colocate_kernelP12OntologyNodeiP18OntologyConstraintiff_param_4];
	ld.param.f32 	%f25, [_Z28apply_sameas_colocate_kernelP12OntologyNodeiP18OntologyConstraintiff_param_5];
	mov.u32 	%r6, %ctaid.x;
	mov.u32 	%r7, %ntid.x;
	mov.u32 	%r8, %tid.x;
	mad.lo.s32 	%r1, %r6, %r7, %r8;
	setp.ge.s32 	%p1, %r1, %r5;
	@%p1 bra 	$L__BB2_9;
	cvta.to.global.u64 	%rd5, %rd4;
	mul.wide.s32 	%rd6, %r1, 64;
	add.s64 	%rd7, %rd5, %rd6;
	ld.global.u32 	%r9, [%rd7];
	ld.global.f32 	%f1, [%rd7+16];
	ld.global.u32 	%r2, [%rd7+24];
	ld.global.u32 	%r3, [%rd7+28];
	setp.ne.s32 	%p2, %r9, 3;
	@%p2 bra 	$L__BB2_9;
	setp.lt.s32 	%p3, %r2, 0;
	setp.ge.s32 	%p4, %r2, %r4;
	or.pred  	%p5, %p3, %p4;
	setp.lt.s32 	%p6, %r3, 0;
	setp.ge.s32 	%p7, %r3, %r4;
	or.pred  	%p8, %p6, %p7;
	or.pred  	%p9, %p5, %p8;
	@%p9 bra 	$L__BB2_9;
	cvta.to.global.u64 	%rd8, %rd3;
	mul.wide.u32 	%rd9, %r2, 80;
	add.s64 	%rd1, %rd8, %rd9;
	ld.global.f32 	%f26, [%rd1+16];
	ld.global.f32 	%f27, [%rd1+20];
	ld.global.f32 	%f28, [%rd1+24];
	mul.wide.u32 	%rd10, %r3, 80;
	add.s64 	%rd2, %rd8, %rd10;
	ld.global.f32 	%f29, [%rd2+16];
	ld.global.f32 	%f30, [%rd2+20];
	ld.global.f32 	%f31, [%rd2+24];
	sub.f32 	%f2, %f29, %f26;
	sub.f32 	%f3, %f30, %f27;
	sub.f32 	%f4, %f31, %f28;
	mul.f32 	%f32, %f4, %f4;
	fma.rn.f32 	%f33, %f3, %f3, %f32;
	fma.rn.f32 	%f34, %f2, %f2, %f33;
	sqrt.rn.f32 	%f5, %f34;
	setp.leu.f32 	%p10, %f5, 0f358637BD;
	@%p10 bra 	$L__BB2_9;
	ld.global.f32 	%f6, [%rd1+40];
	ld.global.f32 	%f7, [%rd2+40];
	setp.lt.f32 	%p11, %f5, 0f358637BD;
	mov.f32 	%f81, 0f00000000;
	mov.f32 	%f82, %f81;
	mov.f32 	%f83, %f81;
	@%p11 bra 	$L__BB2_6;
	rcp.rn.f32 	%f38, %f5;
	mul.f32 	%f81, %f2, %f38;
	mul.f32 	%f82, %f3, %f38;
	mul.f32 	%f83, %f4, %f38;
$L__BB2_6:
	mul.f32 	%f39, %f25, %f1;
	mul.f32 	%f40, %f39, %f5;
	mul.f32 	%f84, %f40, %f81;
	mul.f32 	%f85, %f40, %f82;
	mul.f32 	%f86, %f40, %f83;
	mul.f32 	%f41, %f86, %f86;
	fma.rn.f32 	%f42, %f85, %f85, %f41;
	fma.rn.f32 	%f43, %f84, %f84, %f42;
	sqrt.rn.f32 	%f17, %f43;
	setp.leu.f32 	%p12, %f17, 0f447A0000;
	@%p12 bra 	$L__BB2_8;
	mov.f32 	%f44, 0f447A0000;
	div.rn.f32 	%f45, %f44, %f17;
	mul.f32 	%f84, %f84, %f45;
	mul.f32 	%f85, %f85, %f45;
	mul.f32 	%f86, %f86, %f45;
$L__BB2_8:
	max.f32 	%f46, %f6, 0f358637BD;
	rcp.rn.f32 	%f47, %f46;
	mul.f32 	%f48, %f47, %f84;
	mul.f32 	%f49, %f47, %f85;
	mul.f32 	%f50, %f47, %f86;
	max.f32 	%f51, %f7, 0f358637BD;
	mov.f32 	%f52, 0fBF800000;
	div.rn.f32 	%f53, %f52, %f51;
	mul.f32 	%f54, %f53, %f84;
	mul.f32 	%f55, %f53, %f85;
	mul.f32 	%f56, %f53, %f86;
	mul.f32 	%f57, %f24, %f48;
	mul.f32 	%f58, %f24, %f49;
	mul.f32 	%f59, %f24, %f50;
	atom.global.add.f32 	%f60, [%rd1+28], %f57;
	atom.global.add.f32 	%f61, [%rd1+32], %f58;
	atom.global.add.f32 	%f62, [%rd1+36], %f59;
	mul.f32 	%f63, %f24, %f54;
	mul.f32 	%f64, %f24, %f55;
	mul.f32 	%f65, %f24, %f56;
	atom.global.add.f32 	%f66, [%rd2+28], %f63;
	atom.global.add.f32 	%f67, [%rd2+32], %f64;
	atom.global.add.f32 	%f68, [%rd2+36], %f65;
	ld.global.f32 	%f69, [%rd1+28];
	mul.f32 	%f70, %f69, 0f3F733333;
	ld.global.f32 	%f71, [%rd1+32];
	mul.f32 	%f72, %f71, 0f3F733333;
	ld.global.f32 	%f73, [%rd1+36];
	mul.f32 	%f74, %f73, 0f3F733333;
	st.global.f32 	[%rd1+28], %f70;
	st.global.f32 	[%rd1+32], %f72;
	st.global.f32 	[%rd1+36], %f74;
	ld.global.f32 	%f75, [%rd2+28];
	mul.f32 	%f76, %f75, 0f3F733333;
	ld.global.f32 	%f77, [%rd2+32];
	mul.f32 	%f78, %f77, 0f3F733333;
	ld.global.f32 	%f79, [%rd2+36];
	mul.f32 	%f80, %f79, 0f3F733333;
	st.global.f32 	[%rd2+28], %f76;
	st.global.f32 	[%rd2+32], %f78;
	st.global.f32 	[%rd2+36], %f80;
$L__BB2_9:
	ret;

}
	// .globl	_Z29apply_inverse_symmetry_kernelP12OntologyNodeiP18OntologyConstraintiff
.visible .entry _Z29apply_inverse_symmetry_kernelP12OntologyNodeiP18OntologyConstraintiff(
	.param .u64 .ptr .align 1 _Z29apply_inverse_symmetry_kernelP12OntologyNodeiP18OntologyConstraintiff_param_0,
	.param .u32 _Z29apply_inverse_symmetry_kernelP12OntologyNodeiP18OntologyConstraintiff_param_1,
	.param .u64 .ptr .align 1 _Z29apply_inverse_symmetry_kernelP12OntologyNodeiP18OntologyConstraintiff_param_2,
	.param .u32 _Z29apply_inverse_symmetry_kernelP12OntologyNodeiP18OntologyConstraintiff_param_3,
	.param .f32 _Z29apply_inverse_symmetry_kernelP12OntologyNodeiP18OntologyConstraintiff_param_4,
	.param .f32 _Z29apply_inverse_symmetry_kernelP12OntologyNodeiP18OntologyConstraintiff_param_5
)
{
	.reg .pred 	%p<14>;
	.reg .b32 	%r<14>;
	.reg .b32 	%f<83>;
	.reg .b64 	%rd<13>;

	ld.param.u64 	%rd5, [_Z29apply_inverse_symmetry_kernelP12OntologyNodeiP18OntologyConstraintiff_param_0];
	ld.param.u32 	%r4, [_Z29apply_inverse_symmetry_kernelP12OntologyNodeiP18OntologyConstraintiff_param_1];
	ld.param.u64 	%rd4, [_Z29apply_inverse_symmetry_kernelP12OntologyNodeiP18OntologyConstraintiff_param_2];
	ld.param.u32 	%r5, [_Z29apply_inverse_symmetry_kernelP12OntologyNodeiP18OntologyConstraintiff_param_3];
	ld.param.f32 	%f24, [_Z29apply_inverse_symmetry_kernelP12OntologyNodeiP18OntologyConstraintiff_param_4];
	ld.param.f32 	%f25, [_Z29apply_inverse_symmetry_kernelP12OntologyNodeiP18OntologyConstraintiff_param_5];
	cvta.to.global.u64 	%rd1, %rd5;
	mov.u32 	%r6, %ctaid.x;
	mov.u32 	%r7, %ntid.x;
	mov.u32 	%r8, %tid.x;
	mad.lo.s32 	%r1, %r6, %r7, %r8;
	setp.ge.s32 	%p1, %r1, %r5;
	@%p1 bra 	$L__BB3_10;
	cvta.to.global.u64 	%rd6, %rd4;
	mul.wide.s32 	%rd7, %r1, 64;
	add.s64 	%rd8, %rd6, %rd7;
	ld.global.u32 	%r9, [%rd8];
	ld.global.f32 	%f1, [%rd8+16];
	ld.global.u32 	%r2, [%rd8+24];
	ld.global.u32 	%r3, [%rd8+28];
	setp.ne.s32 	%p2, %r9, 4;
	@%p2 bra 	$L__BB3_10;
	setp.lt.s32 	%p3, %r2, 0;
	setp.ge.s32 	%p4, %r2, %r4;
	or.pred  	%p5, %p3, %p4;
	setp.lt.s32 	%p6, %r3, 0;
	setp.ge.s32 	%p7, %r3, %r4;
	or.pred  	%p8, %p6, %p7;
	or.pred  	%p9, %p5, %p8;
	@%p9 bra 	$L__BB3_10;
	mul.wide.u32 	%rd9, %r2, 80;
	add.s64 	%rd10, %rd1, %rd9;
	add.s64 	%rd2, %rd10, 8;
	ld.global.u32 	%r10, [%rd10+8];
	and.b32  	%r11, %r10, 4;
	setp.eq.s32 	%p10, %r11, 0;
	@%p10 bra 	$L__BB3_10;
	mul.wide.u32 	%rd11, %r3, 80;
	add.s64 	%rd12, %rd1, %rd11;
	add.s64 	%rd3, %rd12, 8;
	ld.global.u32 	%r12, [%rd12+8];
	and.b32  	%r13, %r12, 4;
	setp.eq.s32 	%p11, %r13, 0;
	@%p11 bra 	$L__BB3_10;
	ld.global.f32 	%f26, [%rd2+8];
	ld.global.f32 	%f27, [%rd2+12];
	ld.global.f32 	%f28, [%rd2+16];
	ld.global.f32 	%f2, [%rd2+32];
	ld.global.f32 	%f29, [%rd3+8];
	ld.global.f32 	%f30, [%rd3+12];
	ld.global.f32 	%f31, [%rd3+16];
	ld.global.f32 	%f3, [%rd3+32];
	add.f32 	%f32, %f26, %f29;
	add.f32 	%f33, %f27, %f30;
	add.f32 	%f34, %f28, %f31;
	mul.f32 	%f35, %f32, 0f3F000000;
	mul.f32 	%f36, %f33, 0f3F000000;
	mul.f32 	%f37, %f34, 0f3F000000;
	sub.f32 	%f38, %f35, %f26;
	sub.f32 	%f39, %f36, %f27;
	sub.f32 	%f40, %f37, %f28;
	sub.f32 	%f41, %f35, %f29;
	sub.f32 	%f42, %f36, %f30;
	sub.f32 	%f43, %f37, %f31;
	mul.f32 	%f44, %f25, %f1;
	mul.f32 	%f77, %f44, %f38;
	mul.f32 	%f78, %f44, %f39;
	mul.f32 	%f79, %f44, %f40;
	mul.f32 	%f80, %f44, %f41;
	mul.f32 	%f81, %f44, %f42;
	mul.f32 	%f82, %f44, %f43;
	mul.f32 	%f45, %f79, %f79;
	fma.rn.f32 	%f46, %f78, %f78, %f45;
	fma.rn.f32 	%f47, %f77, %f77, %f46;
	sqrt.rn.f32 	%f10, %f47;
	setp.leu.f32 	%p12, %f10, 0f447A0000;
	@%p12 bra 	$L__BB3_7;
	mov.f32 	%f48, 0f447A0000;
	div.rn.f32 	%f49, %f48, %f10;
	mul.f32 	%f77, %f77, %f49;
	mul.f32 	%f78, %f78, %f49;
	mul.f32 	%f79, %f49, %f79;
$L__BB3_7:
	mul.f32 	%f50, %f82, %f82;
	fma.rn.f32 	%f51, %f81, %f81, %f50;
	fma.rn.f32 	%f52, %f80, %f80, %f51;
	sqrt.rn.f32 	%f17, %f52;
	setp.leu.f32 	%p13, %f17, 0f447A0000;
	@%p13 bra 	$L__BB3_9;
	mov.f32 	%f53, 0f447A0000;
	div.rn.f32 	%f54, %f53, %f17;
	mul.f32 	%f80, %f80, %f54;
	mul.f32 	%f81, %f81, %f54;
	mul.f32 	%f82, %f82, %f54;
$L__BB3_9:
	max.f32 	%f55, %f2, 0f358637BD;
	rcp.rn.f32 	%f56, %f55;
	mul.f32 	%f57, %f56, %f77;
	mul.f32 	%f58, %f56, %f78;
	mul.f32 	%f59, %f56, %f79;
	max.f32 	%f60, %f3, 0f358637BD;
	rcp.rn.f32 	%f61, %f60;
	mul.f32 	%f62, %f61, %f80;
	mul.f32 	%f63, %f61, %f81;
	mul.f32 	%f64, %f61, %f82;
	mul.f32 	%f65, %f24, %f57;
	mul.f32 	%f66, %f24, %f58;
	mul.f32 	%f67, %f24, %f59;
	atom.global.add.f32 	%f68, [%rd2+20], %f65;
	atom.global.add.f32 	%f69, [%rd2+24], %f66;
	atom.global.add.f32 	%f70, [%rd2+28], %f67;
	mul.f32 	%f71, %f24, %f62;
	mul.f32 	%f72, %f24, %f63;
	mul.f32 	%f73, %f24, %f64;
	atom.global.add.f32 	%f74, [%rd3+20], %f71;
	atom.global.add.f32 	%f75, [%rd3+24], %f72;
	atom.global.add.f32 	%f76, [%rd3+28], %f73;
$L__BB3_10:
	ret;

}
	// .globl	_Z35apply_functional_cardinality_kernelP12OntologyNodeiP18OntologyConstraintiff
.visible .entry _Z35apply_functional_cardinality_kernelP12OntologyNodeiP18OntologyConstraintiff(
	.param .u64 .ptr .align 1 _Z35apply_functional_cardinality_kernelP12OntologyNodeiP18OntologyConstraintiff_param_0,
	.param .u32 _Z35apply_functional_cardinality_kernelP12OntologyNodeiP18OntologyConstraintiff_param_1,
	.param .u64 .ptr .align 1 _Z35apply_functional_cardinality_kernelP12OntologyNodeiP18OntologyConstraintiff_param_2,
	.param .u32 _Z35apply_functional_cardinality_kernelP12OntologyNodeiP18OntologyConstraintiff_param_3,
	.param .f32 _Z35apply_functional_cardinality_kernelP12OntologyNodeiP18OntologyConstraintiff_param_4,
	.param .f32 _Z35apply_functional_cardinality_kernelP12OntologyNodeiP18OntologyConstraintiff_param_5
)
{
	.reg .pred 	%p<56>;
	.reg .b32 	%r<110>;
	.reg .b32 	%f<100>;
	.reg .b64 	%rd<22>;

	ld.param.u64 	%rd11, [_Z35apply_functional_cardinality_kernelP12OntologyNodeiP18OntologyConstraintiff_param_0];
	ld.param.u32 	%r39, [_Z35apply_functional_cardinality_kernelP12OntologyNodeiP18OntologyConstraintiff_param_1];
	ld.param.u64 	%rd12, [_Z35apply_functional_cardinality_kernelP12OntologyNodeiP18OntologyConstraintiff_param_2];
	ld.param.u32 	%r40, [_Z35apply_functional_cardinality_kernelP12OntologyNodeiP18OntologyConstraintiff_param_3];
	ld.param.f32 	%f38, [_Z35apply_functional_cardinality_kernelP12OntologyNodeiP18OntologyConstraintiff_param_4];
	ld.param.f32 	%f39, [_Z35apply_functional_cardinality_kernelP12OntologyNodeiP18OntologyConstraintiff_param_5];
	cvta.to.global.u64 	%rd1, %rd12;
	cvta.to.global.u64 	%rd2, %rd11;
	mov.u32 	%r41, %ctaid.x;
	mov.u32 	%r42, %ntid.x;
	mov.u32 	%r43, %tid.x;
	mad.lo.s32 	%r1, %r41, %r42, %r43;
	setp.ge.s32 	%p1, %r1, %r39;
	@%p1 bra 	$L__BB4_36;
	mul.wide.s32 	%rd13, %r1, 80;
	add.s64 	%rd3, %rd2, %rd13;
	ld.global.u32 	%r2, [%rd3];
	ld.global.u32 	%r3, [%rd3+4];
	ld.global.u32 	%r44, [%rd3+8];
	ld.global.f32 	%f1, [%rd3+16];
	ld.global.f32 	%f2, [%rd3+20];
	ld.global.f32 	%f3, [%rd3+24];
	ld.global.f32 	%f4, [%rd3+40];
	ld.global.u32 	%r4, [%rd3+52];
	and.b32  	%r45, %r44, 4;
	setp.eq.s32 	%p2, %r45, 0;
	mov.f32 	%f91, 0f00000000;
	mov.f32 	%f92, 0f00000000;
	mov.f32 	%f93, 0f00000000;
	@%p2 bra 	$L__BB4_36;
	setp.lt.s32 	%p3, %r40, 1;
	mov.b32 	%r99, 0;
	@%p3 bra 	$L__BB4_29;
	setp.lt.s32 	%p4, %r39, 1;
	@%p4 bra 	$L__BB4_13;
	mov.f32 	%f93, 0f00000000;
	mov.b32 	%r93, 0;
	mov.u32 	%r99, %r93;
	mov.f32 	%f92, %f93;
	mov.f32 	%f91, %f93;
$L__BB4_5:
	mul.wide.u32 	%rd16, %r93, 64;
	add.s64 	%rd17, %rd1, %rd16;
	ld.global.u32 	%r86, [%rd17];
	ld.global.u32 	%r7, [%rd17+4];
	ld.global.u32 	%r8, [%rd17+8];
	ld.global.u32 	%r87, [%rd17+12];
	setp.ne.s32 	%p39, %r86, 5;
	setp.ne.s32 	%p40, %r87, %r2;
	or.pred  	%p41, %p39, %p40;
	@%p41 bra 	$L__BB4_12;
	setp.ne.s32 	%p42, %r7, %r3;
	setp.ne.s32 	%p43, %r8, %r3;
	and.pred  	%p44, %p42, %p43;
	@%p44 bra 	$L__BB4_12;
	setp.eq.s32 	%p45, %r7, %r3;
	add.s32 	%r99, %r99, 1;
	selp.b32 	%r10, %r8, %r7, %p45;
	mov.b32 	%r95, 0;
$L__BB4_8:
	mul.wide.u32 	%rd18, %r95, 80;
	add.s64 	%rd19, %rd2, %rd18;
	add.s64 	%rd4, %rd19, 4;
	ld.global.u32 	%r90, [%rd19+4];
	setp.ne.s32 	%p46, %r90, %r10;
	@%p46 bra 	$L__BB4_10;
	ld.global.u32 	%r91, [%rd4+-4];
	setp.eq.s32 	%p47, %r91, %r2;
	@%p47 bra 	$L__BB4_11;
$L__BB4_10:
	add.s32 	%r95, %r95, 1;
	setp.eq.s32 	%p48, %r95, %r39;
	@%p48 bra 	$L__BB4_12;
	bra.uni 	$L__BB4_8;
$L__BB4_11:
	ld.global.f32 	%f44, [%rd4+12];
	add.f32 	%f91, %f91, %f44;
	ld.global.f32 	%f45, [%rd4+16];
	add.f32 	%f92, %f92, %f45;
	ld.global.f32 	%f46, [%rd4+20];
	add.f32 	%f93, %f93, %f46;
$L__BB4_12:
	add.s32 	%r93, %r93, 1;
	setp.eq.s32 	%p49, %r93, %r40;
	@%p49 bra 	$L__BB4_29;
	bra.uni 	$L__BB4_5;
$L__BB4_13:
	and.b32  	%r15, %r40, 3;
	setp.lt.u32 	%p5, %r40, 4;
	mov.b32 	%r104, 0;
	mov.u32 	%r99, %r104;
	@%p5 bra 	$L__BB4_24;
	and.b32  	%r104, %r40, 2147483644;
	neg.s32 	%r97, %r104;
	add.s64 	%rd20, %rd1, 128;
	mov.b32 	%r99, 0;
$L__BB4_15:
	ld.global.u32 	%r50, [%rd20+-128];
	ld.global.u32 	%r51, [%rd20+-116];
	setp.ne.s32 	%p6, %r50, 5;
	setp.ne.s32 	%p7, %r51, %r2;
	or.pred  	%p8, %p6, %p7;
	@%p8 bra 	$L__BB4_17;
	ld.global.u32 	%r53, [%rd20+-120];
	ld.global.u32 	%r55, [%rd20+-124];
	setp.eq.s32 	%p9, %r55, %r3;
	setp.eq.s32 	%p10, %r53, %r3;
	or.pred  	%p11, %p9, %p10;
	selp.u32 	%r56, 1, 0, %p11;
	add.s32 	%r99, %r99, %r56;
$L__BB4_17:
	ld.global.u32 	%r57, [%rd20+-64];
	ld.global.u32 	%r58, [%rd20+-52];
	setp.ne.s32 	%p12, %r57, 5;
	setp.ne.s32 	%p13, %r58, %r2;
	or.pred  	%p14, %p12, %p13;
	@%p14 bra 	$L__BB4_19;
	ld.global.u32 	%r60, [%rd20+-56];
	ld.global.u32 	%r62, [%rd20+-60];
	setp.eq.s32 	%p15, %r62, %r3;
	setp.eq.s32 	%p16, %r60, %r3;
	or.pred  	%p17, %p15, %p16;
	selp.u32 	%r63, 1, 0, %p17;
	add.s32 	%r99, %r99, %r63;
$L__BB4_19:
	ld.global.u32 	%r64, [%rd20];
	ld.global.u32 	%r65, [%rd20+12];
	setp.ne.s32 	%p18, %r64, 5;
	setp.ne.s32 	%p19, %r65, %r2;
	or.pred  	%p20, %p18, %p19;
	@%p20 bra 	$L__BB4_21;
	ld.global.u32 	%r67, [%rd20+8];
	ld.global.u32 	%r69, [%rd20+4];
	setp.eq.s32 	%p21, %r69, %r3;
	setp.eq.s32 	%p22, %r67, %r3;
	or.pred  	%p23, %p21, %p22;
	selp.u32 	%r70, 1, 0, %p23;
	add.s32 	%r99, %r99, %r70;
$L__BB4_21:
	ld.global.u32 	%r71, [%rd20+64];
	ld.global.u32 	%r72, [%rd20+76];
	setp.ne.s32 	%p24, %r71, 5;
	setp.ne.s32 	%p25, %r72, %r2;
	or.pred  	%p26, %p24, %p25;
	@%p26 bra 	$L__BB4_23;
	ld.global.u32 	%r74, [%rd20+72];
	ld.global.u32 	%r76, [%rd20+68];
	setp.eq.s32 	%p27, %r76, %r3;
	setp.eq.s32 	%p28, %r74, %r3;
	or.pred  	%p29, %p27, %p28;
	selp.u32 	%r77, 1, 0, %p29;
	add.s32 	%r99, %r99, %r77;
$L__BB4_23:
	add.s32 	%r97, %r97, 4;
	add.s64 	%rd20, %rd20, 256;
	setp.ne.s32 	%p30, %r97, 0;
	@%p30 bra 	$L__BB4_15;
$L__BB4_24:
	setp.eq.s32 	%p31, %r15, 0;
	@%p31 bra 	$L__BB4_29;
	mul.wide.u32 	%rd14, %r104, 64;
	add.s64 	%rd15, %rd14, %rd1;
	add.s64 	%rd21, %rd15, 8;
	neg.s32 	%r106, %r15;
$L__BB4_26:
	.pragma "nounroll";
	ld.global.u32 	%r78, [%rd21+-8];
	ld.global.u32 	%r79, [%rd21+4];
	setp.ne.s32 	%p32, %r78, 5;
	setp.ne.s32 	%p33, %r79, %r2;
	or.pred  	%p34, %p32, %p33;
	@%p34 bra 	$L__BB4_28;
	ld.global.u32 	%r81, [%rd21];
	ld.global.u32 	%r83, [%rd21+-4];
	setp.eq.s32 	%p35, %r83, %r3;
	setp.eq.s32 	%p36, %r81, %r3;
	or.pred  	%p37, %p35, %p36;
	selp.u32 	%r84, 1, 0, %p37;
	add.s32 	%r99, %r99, %r84;
$L__BB4_28:
	add.s64 	%rd21, %rd21, 64;
	add.s32 	%r106, %r106, 1;
	setp.ne.s32 	%p38, %r106, 0;
	@%p38 bra 	$L__BB4_26;
$L__BB4_29:
	setp.lt.u32 	%p50, %r4, 2;
	setp.lt.s32 	%p51, %r99, 1;
	or.pred  	%p52, %p50, %p51;
	@%p52 bra 	$L__BB4_36;
	cvt.rn.f32.u32 	%f47, %r99;
	rcp.rn.f32 	%f48, %f47;
	mul.f32 	%f49, %f91, %f48;
	mul.f32 	%f50, %f92, %f48;
	mul.f32 	%f51, %f93, %f48;
	sub.f32 	%f17, %f49, %f1;
	sub.f32 	%f18, %f50, %f2;
	sub.f32 	%f19, %f51, %f3;
	mul.f32 	%f52, %f19, %f19;
	fma.rn.f32 	%f53, %f18, %f18, %f52;
	fma.rn.f32 	%f54, %f17, %f17, %f53;
	sqrt.rn.f32 	%f20, %f54;
	setp.leu.f32 	%p53, %f20, 0f358637BD;
	@%p53 bra 	$L__BB4_36;
	add.s32 	%r92, %r4, -1;
	cvt.rn.f32.u32 	%f58, %r92;
	mul.f32 	%f21, %f39, %f58;
	setp.lt.f32 	%p54, %f20, 0f358637BD;
	mov.f32 	%f94, 0f00000000;
	mov.f32 	%f95, %f94;
	mov.f32 	%f96, %f94;
	@%p54 bra 	$L__BB4_33;
	rcp.rn.f32 	%f59, %f20;
	mul.f32 	%f94, %f17, %f59;
	mul.f32 	%f95, %f18, %f59;
	mul.f32 	%f96, %f19, %f59;
$L__BB4_33:
	mul.f32 	%f97, %f21, %f94;
	mul.f32 	%f98, %f21, %f95;
	mul.f32 	%f99, %f21, %f96;
	mul.f32 	%f60, %f99, %f99;
	fma.rn.f32 	%f61, %f98, %f98, %f60;
	fma.rn.f32 	%f62, %f97, %f97, %f61;
	sqrt.rn.f32 	%f31, %f62;
	setp.leu.f32 	%p55, %f31, 0f447A0000;
	@%p55 bra 	$L__BB4_35;
	mov.f32 	%f63, 0f447A0000;
	div.rn.f32 	%f64, %f63, %f31;
	mul.f32 	%f97, %f97, %f64;
	mul.f32 	%f98, %f98, %f64;
	mul.f32 	%f99, %f99, %f64;
$L__BB4_35:
	max.f32 	%f65, %f4, 0f358637BD;
	rcp.rn.f32 	%f66, %f65;
	mul.f32 	%f67, %f66, %f97;
	mul.f32 	%f68, %f66, %f98;
	mul.f32 	%f69, %f66, %f99;
	mul.f32 	%f70, %f38, %f67;
	mul.f32 	%f71, %f38, %f68;
	mul.f32 	%f72, %f38, %f69;
	atom.global.add.f32 	%f73, [%rd3+28], %f70;
	atom.global.add.f32 	%f74, [%rd3+32], %f71;
	atom.global.add.f32 	%f75, [%rd3+36], %f72;
	ld.global.f32 	%f76, [%rd3+28];
	mul.f32 	%f77, %f76, 0f3F666666;
	ld.global.f32 	%f78, [%rd3+32];
	mul.f32 	%f79, %f78, 0f3F666666;
	ld.global.f32 	%f80, [%rd3+36];
	mul.f32 	%f81, %f80, 0f3F666666;
	st.global.f32 	[%rd3+28], %f77;
	st.global.f32 	[%rd3+32], %f79;
	st.global.f32 	[%rd3+36], %f81;
$L__BB4_36:
	ret;

}


// ===== COMPILED SASS (sm_100) =====

	.target	sm_100

	.elftype	@"ET_EXEC"


//--------------------- .note.nv.tkinfo           --------------------------
	.section	.note.nv.tkinfo,"",@"SHT_NOTE"
	.sectionflags	@"SHF_NOTE_NV_TKINFO"
	.tkinfo
        /*0018*/ 	.word	0x00000002
        /*0030*/ 	.string	""
        /*0030*/ 	.string	"ptxas"
        /*0030*/ 	.string	"Cuda compilation tools, release 13.0, V13.0.88"
        /*0030*/ 	.string	"Build cuda_13.0.r13.0/compiler.36424714_0"
        /*0030*/ 	.string	"-arch sm_100 -m 64 "



//--------------------- .note.nv.cuinfo           --------------------------
	.section	.note.nv.cuinfo,"",@"SHT_NOTE"
	.sectionflags	@"SHF_NOTE_NV_CUINFO"
        /*0018*/ 	.short	0x0002
        /*001a*/ 	.short	0x0064
        /*001c*/ 	.short	0x0082
	.zero		2


//--------------------- .nv.info                  --------------------------
	.section	.nv.info,"",@"SHT_CUDA_INFO"
	.align	4


	//----- nvinfo : EIATTR_REGCOUNT
	.align		4
        /*0000*/ 	.byte	0x04, 0x2f
        /*0002*/ 	.short	(.L_1 - .L_0)
	.align		4
.L_0:
        /*0004*/ 	.word	index@(_Z29apply_disjoint_classes_kernelP12OntologyNodeiP18OntologyConstraintiff)
        /*0008*/ 	.word	0x00000018


	//----- nvinfo : EIATTR_FRAME_SIZE
	.align		4
.L_1:
        /*000c*/ 	.byte	0x04, 0x11
        /*000e*/ 	.short	(.L_3 - .L_2)
	.align		4
.L_2:
        /*0010*/ 	.word	index@($__internal_14_$__cuda_sm3x_div_rn_noftz_f32_slowpath)
        /*0014*/ 	.word	0x00000000


	//----- nvinfo : EIATTR_FRAME_SIZE
	.align		4
.L_3:
        /*0018*/ 	.byte	0x04, 0x11
        /*001a*/ 	.short	(.L_5 - .L_4)
	.align		4
.L_4:
        /*001c*/ 	.word	index@($__internal_13_$__cuda_sm20_sqrt_rn_f32_slowpath)
        /*0020*/ 	.word	0x00000000


	//----- nvinfo : EIATTR_FRAME_SIZE
	.align		4
.L_5:
        /*0024*/ 	.byte	0x04, 0x11
        /*0026*/ 	.short	(.L_7 - .L_6)
	.align		4
.L_6:
        /*0028*/ 	.word	index@($__internal_12_$__cuda_sm20_rcp_rn_f32_slowpath)
        /*002c*/ 	.word	0x00000000


	//----- nvinfo : EIATTR_FRAME_SIZE
	.align		4
.L_7:
        /*0030*/ 	.byte	0x04, 0x11
        /*0032*/ 	.short	(.L_9 - .L_8)
	.align		4
.L_8:
        /*0034*/ 	.word	index@(_Z29apply_disjoint_classes_kernelP12OntologyNodeiP18OntologyConstraintiff)
        /*0038*/ 	.word	0x00000000


	//----- nvinfo : EIATTR_REGCOUNT
	.align		4
.L_9:
        /*003c*/ 	.byte	0x04, 0x2f
        /*003e*/ 	.short	(.L_11 - .L_10)
	.align		4
.L_10:
        /*0040*/ 	.word	index@(_Z31apply_subclass_hierarchy_kernelP12OntologyNodeiP18OntologyConstraintiff)
        /*0044*/ 	.word	0x00000018


	//----- nvinfo : EIATTR_FRAME_SIZE
	.align		4
.L_11:
        /*0048*/ 	.byte	0x04, 0x11
        /*004a*/ 	.short	(.L_13 - .L_12)
	.align		4
.L_12:
        /*004c*/ 	.word	index@($__internal_11_$__cuda_sm3x_div_rn_noftz_f32_slowpath)
        /*0050*/ 	.word	0x00000000


	//----- nvinfo : EIATTR_FRAME_SIZE
	.align		4
.L_13:
        /*0054*/ 	.byte	0x04, 0x11
        /*0056*/ 	.short	(.L_15 - .L_14)
	.align		4
.L_14:
        /*0058*/ 	.word	index@($__internal_10_$__cuda_sm20_sqrt_rn_f32_slowpath)
        /*005c*/ 	.word	0x00000000


	//----- nvinfo : EIATTR_FRAME_SIZE
	.align		4
.L_15:
        /*0060*/ 	.byte	0x04, 0x11
        /*0062*/ 	.short	(.L_17 - .L_16)
	.align		4
.L_16:
        /*0064*/ 	.word	index@($__internal_9_$__cuda_sm20_rcp_rn_f32_slowpath)
        /*0068*/ 	.word	0x00000000


	//----- nvinfo : EIATTR_FRAME_SIZE
	.align		4
.L_17:
        /*006c*/ 	.byte	0x04, 0x11
        /*006e*/ 	.short	(.L_19 - .L_18)
	.align		4
.L_18:
        /*0070*/ 	.word	index@(_Z31apply_subclass_hierarchy_kernelP12OntologyNodeiP18OntologyConstraintiff)
        /*0074*/ 	.word	0x00000000


	//----- nvinfo : EIATTR_REGCOUNT
	.align		4
.L_19:
        /*0078*/ 	.byte	0x04, 0x2f
        /*007a*/ 	.short	(.L_21 - .L_20)
	.align		4
.L_20:
        /*007c*/ 	.word	index@(_Z28apply_sameas_colocate_kernelP12OntologyNodeiP18OntologyConstraintiff)
        /*0080*/ 	.word	0x00000018


	//----- nvinfo : EIATTR_FRAME_SIZE
	.align		4
.L_21:
        /*0084*/ 	.byte	0x04, 0x11
        /*0086*/ 	.short	(.L_23 - .L_22)
	.align		4
.L_22:
        /*0088*/ 	.word	index@($__internal_8_$__cuda_sm3x_div_rn_noftz_f32_slowpath)
        /*008c*/ 	.word	0x00000000


	//----- nvinfo : EIATTR_FRAME_SIZE
	.align		4
.L_23:
        /*0090*/ 	.byte	0x04, 0x11
        /*0092*/ 	.short	(.L_25 - .L_24)
	.align		4
.L_24:
        /*0094*/ 	.word	index@($__internal_7_$__cuda_sm20_sqrt_rn_f32_slowpath)
        /*0098*/ 	.word	0x00000000


	//----- nvinfo : EIATTR_FRAME_SIZE
	.align		4
.L_25:
        /*009c*/ 	.byte	0x04, 0x11
        /*009e*/ 	.short	(.L_27 - .L_26)
	.align		4
.L_26:
        /*00a0*/ 	.word	index@($__internal_6_$__cuda_sm20_rcp_rn_f32_slowpath)
        /*00a4*/ 	.word	0x00000000


	//----- nvinfo : EIATTR_FRAME_SIZE
	.align		4
.L_27:
        /*00a8*/ 	.byte	0x04, 0x11
        /*00aa*/ 	.short	(.L_29 - .L_28)
	.align		4
.L_28:
        /*00ac*/ 	.word	index@(_Z28apply_sameas_colocate_kernelP12OntologyNodeiP18OntologyConstraintiff)
        /*00b0*/ 	.word	0x00000000


	//----- nvinfo : EIATTR_REGCOUNT
	.align		4
.L_29:
        /*00b4*/ 	.byte	0x04, 0x2f
        /*00b6*/ 	.short	(.L_31 - .L_30)
	.align		4
.L_30:
        /*00b8*/ 	.word	index@(_Z29apply_inverse_symmetry_kernelP12OntologyNodeiP18OntologyConstraintiff)
        /*00bc*/ 	.word	0x0000001b


	//----- nvinfo : EIATTR_FRAME_SIZE
	.align		4
.L_31:
        /*00c0*/ 	.byte	0x04, 0x11
        /*00c2*/ 	.short	(.L_33 - .L_32)
	.align		4
.L_32:
        /*00c4*/ 	.word	index@($__internal_5_$__cuda_sm3x_div_rn_noftz_f32_slowpath)
        /*00c8*/ 	.word	0x00000000


	//----- nvinfo : EIATTR_FRAME_SIZE
	.align		4
.L_33:
        /*00cc*/ 	.byte	0x04, 0x11
        /*00ce*/ 	.short	(.L_35 - .L_34)
	.align		4
.L_34:
        /*00d0*/ 	.word	index@($__internal_4_$__cuda_sm20_sqrt_rn_f32_slowpath)
        /*00d4*/ 	.word	0x00000000


	//----- nvinfo : EIATTR_FRAME_SIZE
	.align		4
.L_35:
        /*00d8*/ 	.byte	0x04, 0x11
        /*00da*/ 	.short	(.L_37 - .L_36)
	.align		4
.L_36:
        /*00dc*/ 	.word	index@($__internal_3_$__cuda_sm20_rcp_rn_f32_slowpath)
        /*00e0*/ 	.word	0x00000000


	//----- nvinfo : EIATTR_FRAME_SIZE
	.align		4
.L_37:
        /*00e4*/ 	.byte	0x04, 0x11
        /*00e6*/ 	.short	(.L_39 - .L_38)
	.align		4
.L_38:
        /*00e8*/ 	.word	index@(_Z29apply_inverse_symmetry_kernelP12OntologyNodeiP18OntologyConstraintiff)
        /*00ec*/ 	.word	0x00000000


	//----- nvinfo : EIATTR_REGCOUNT
	.align		4
.L_39:
        /*00f0*/ 	.byte	0x04, 0x2f
        /*00f2*/ 	.short	(.L_41 - .L_40)
	.align		4
.L_40:
        /*00f4*/ 	.word	index@(_Z35apply_functional_cardinality_kernelP12OntologyNodeiP18OntologyConstraintiff)
        /*00f8*/ 	.word	0x0000001f


	//----- nvinfo : EIATTR_FRAME_SIZE
	.align		4
.L_41:
        /*00fc*/ 	.byte	0x04, 0x11
        /*00fe*/ 	.short	(.L_43 - .L_42)
	.align		4
.L_42:
        /*0100*/ 	.word	index@($__internal_2_$__cuda_sm3x_div_rn_noftz_f32_slowpath)
        /*0104*/ 	.word	0x00000000


	//----- nvinfo : EIATTR_FRAME_SIZE
	.align		4
.L_43:
        /*0108*/ 	.byte	0x04, 0x11
        /*010a*/ 	.short	(.L_45 - .L_44)
	.align		4
.L_44:
        /*010c*/ 	.word	index@($__internal_1_$__cuda_sm20_sqrt_rn_f32_slowpath)
        /*0110*/ 	.word	0x00000000


	//----- nvinfo : EIATTR_FRAME_SIZE
	.align		4
.L_45:
        /*0114*/ 	.byte	0x04, 0x11
        /*0116*/ 	.short	(.L_47 - .L_46)
	.align		4
.L_46:
        /*0118*/ 	.word	index@($__internal_0_$__cuda_sm20_rcp_rn_f32_slowpath)
        /*011c*/ 	.word	0x00000000


	//----- nvinfo : EIATTR_FRAME_SIZE
	.align		4
.L_47:
        /*0120*/ 	.byte	0x04, 0x11
        /*0122*/ 	.short	(.L_49 - .L_48)
	.align		4
.L_48:
        /*0124*/ 	.word	index@(_Z35apply_functional_cardinality_kernelP12OntologyNodeiP18OntologyConstraintiff)
        /*0128*/ 	.word	0x00000000


	//----- nvinfo : EIATTR_MIN_STACK_SIZE
	.align		4
.L_49:
        /*012c*/ 	.byte	0x04, 0x12
        /*012e*/ 	.short	(.L_51 - .L_50)
	.align		4
.L_50:
        /*0130*/ 	.word	index@(_Z35apply_functional_cardinality_kernelP12OntologyNodeiP18OntologyConstraintiff)
        /*0134*/ 	.word	0x00000000


	//----- nvinfo : EIATTR_MIN_STACK_SIZE
	.align		4
.L_51:
        /*0138*/ 	.byte	0x04, 0x12
        /*013a*/ 	.short	(.L_53 - .L_52)
	.align		4
.L_52:
        /*013c*/ 	.word	index@(_Z29apply_inverse_symmetry_kernelP12OntologyNodeiP18OntologyConstraintiff)
        /*0140*/ 	.word	0x00000000


	//----- nvinfo : EIATTR_MIN_STACK_SIZE
	.align		4
.L_53:
        /*0144*/ 	.byte	0x04, 0x12
        /*0146*/ 	.short	(.L_55 - .L_54)
	.align		4
.L_54:
        /*0148*/ 	.word	index@(_Z28apply_sameas_colocate_kernelP12OntologyNodeiP18OntologyConstraintiff)
        /*014c*/ 	.word	0x00000000


	//----- nvinfo : EIATTR_MIN_STACK_SIZE
	.align		4
.L_55:
        /*0150*/ 	.byte	0x04, 0x12
        /*0152*/ 	.short	(.L_57 - .L_56)
	.align		4
.L_56:
        /*0154*/ 	.word	index@(_Z31apply_subclass_hierarchy_kernelP12OntologyNodeiP18OntologyConstraintiff)
        /*0158*/ 	.word	0x00000000


	//----- nvinfo : EIATTR_MIN_STACK_SIZE
	.align		4
.L_57:
        /*015c*/ 	.byte	0x04, 0x12
        /*015e*/ 	.short	(.L_59 - .L_58)
	.align		4
.L_58:
        /*0160*/ 	.word	index@(_Z29apply_disjoint_classes_kernelP12OntologyNodeiP18OntologyConstraintiff)
        /*0164*/ 	.word	0x00000000
.L_59:


//--------------------- .nv.compat                --------------------------
	.section	.nv.compat,"",@"SHT_CUDA_COMPAT_INFO"
	.align	4
        /*0000*/ 	.byte	0x02, 0x09, 0x00, 0x00, 0x02, 0x02, 0x01, 0x00, 0x02, 0x05, 0x05, 0x00, 0x03, 0x07, 0x01, 0x01
        /*0010*/ 	.byte	0x02, 0x03, 0x00, 0x00, 0x02, 0x06, 0x01, 0x00, 0x04, 0x0b, 0x08, 0x00, 0x01, 0x00, 0x00, 0x00
        /*0020*/ 	.byte	0x00, 0x00, 0x00, 0x00


//--------------------- .nv.info._Z35apply_functional_cardinality_kernelP12OntologyNodeiP18OntologyConstraintiff --------------------------
	.section	.nv.info._Z35apply_functional_cardinality_kernelP12OntologyNodeiP18OntologyConstraintiff,"",@"SHT_CUDA_INFO"
	.sectionflags	@""
	.align	4


	//----- nvinfo : EIATTR_CUDA_API_VERSION
	.align		4
        /*0000*/ 	.byte	0x04, 0x37
        /*0002*/ 	.short	(.L_61 - .L_60)
.L_60:
        /*0004*/ 	.word	0x00000082


	//----- nvinfo : EIATTR_KPARAM_INFO
	.align		4
.L_61:
        /*0008*/ 	.byte	0x04, 0x17
        /*000a*/ 	.short	(.L_63 - .L_62)
.L_62:
        /*000c*/ 	.word	0x00000000
        /*0010*/ 	.short	0x0005
        /*0012*/ 	.short	0x0020
        /*0014*/ 	.byte	0x00, 0xf0, 0x11, 0x00


	//----- nvinfo : EIATTR_KPARAM_INFO
	.align		4
.L_63:
        /*0018*/ 	.byte	0x04, 0x17
        /*001a*/ 	.short	(.L_65 - .L_64)
.L_64:
        /*001c*/ 	.word	0x00000000
        /*0020*/ 	.short	0x0004
        /*0022*/ 	.short	0x001c
        /*0024*/ 	.byte	0x00, 0xf0, 0x11, 0x00


	//----- nvinfo : EIATTR_KPARAM_INFO
	.align		4
.L_65:
        /*0028*/ 	.byte	0x04, 0x17
        /*002a*/ 	.short	(.L_67 - .L_66)
.L_66:
        /*002c*/ 	.word	0x00000000
        /*0030*/ 	.short	0x0003
        /*0032*/ 	.short	0x0018
        /*0034*/ 	.byte	0x00, 0xf0, 0x11, 0x00


	//----- nvinfo : EIATTR_KPARAM_INFO
	.align		4
.L_67:
        /*0038*/ 	.byte	0x04, 0x17
        /*003a*/ 	.short	(.L_69 - .L_68)
.L_68:
        /*003c*/ 	.word	0x00000000
        /*0040*/ 	.short	0x0002
        /*0042*/ 	.short	0x0010
        /*0044*/ 	.byte	0x00, 0xf5, 0x21, 0x00


	//----- nvinfo : EIATTR_KPARAM_INFO
	.align		4
.L_69:
        /*0048*/ 	.byte	0x04, 0x17
        /*004a*/ 	.short	(.L_71 - .L_70)
.L_70:
        /*004c*/ 	.word	0x00000000
        /*0050*/ 	.short	0x0001
        /*0052*/ 	.short	0x0008
        /*0054*/ 	.byte	0x00, 0xf0, 0x11, 0x00


	//----- nvinfo : EIATTR_KPARAM_INFO
	.align		4
.L_71:
        /*0058*/ 	.byte	0x04, 0x17
        /*005a*/ 	.short	(.L_73 - .L_72)
.L_72:
        /*005c*/ 	.word	0x00000000
        /*0060*/ 	.short	0x0000
        /*0062*/ 	.short	0x0000
        /*0064*/ 	.byte	0x00, 0xf5, 0x21, 0x00


	//----- nvinfo : EIATTR_SPARSE_MMA_MASK
	.align		4
.L_73:
        /*0068*/ 	.byte	0x03, 0x50
        /*006a*/ 	.short	0x0000


	//----- nvinfo : EIATTR_MAXREG_COUNT
	.align		4
        /*006c*/ 	.byte	0x03, 0x1b
        /*006e*/ 	.short	0x00ff


	//----- nvinfo : EIATTR_MERCURY_ISA_VERSION
	.align		4
        /*0070*/ 	.byte	0x03, 0x5f
        /*0072*/ 	.short	0x0101


	//----- nvinfo : EIATTR_VRC_CTA_INIT_COUNT
	.align		4
        /*0074*/ 	.byte	0x02, 0x4a
	.zero		1
	.zero		1


	//----- nvinfo : EIATTR_EXIT_INSTR_OFFSETS
	.align		4
        /*0078*/ 	.byte	0x04, 0x1c
        /*007a*/ 	.short	(.L_75 - .L_74)


	//   ....[0]....
.L_74:
        /*007c*/ 	.word	0x00000070


	//   ....[1]....
        /*0080*/ 	.word	0x000000d0


	//   ....[2]....
        /*0084*/ 	.word	0x00000b70


	//   ....[3]....
        /*0088*/ 	.word	0x00000dc0


	//   ....[4]....
        /*008c*/ 	.word	0x00001460


	//----- nvinfo : EIATTR_CRS_STACK_SIZE
	.align		4
.L_75:
        /*0090*/ 	.byte	0x04, 0x1e
        /*0092*/ 	.short	(.L_77 - .L_76)
.L_76:
        /*0094*/ 	.word	0x00000000


	//----- nvinfo : EIATTR_CBANK_PARAM_SIZE
	.align		4
.L_77:
        /*0098*/ 	.byte	0x03, 0x19
        /*009a*/ 	.short	0x0024


	//----- nvinfo : EIATTR_PARAM_CBANK
	.align		4
        /*009c*/ 	.byte	0x04, 0x0a
        /*009e*/ 	.short	(.L_79 - .L_78)
	.align		4
.L_78:
        /*00a0*/ 	.word	index@(.nv.constant0._Z35apply_functional_cardinality_kernelP12OntologyNodeiP18OntologyConstraintiff)
        /*00a4*/ 	.short	0x0380
        /*00a6*/ 	.short	0x0024


	//----- nvinfo : EIATTR_SW_WAR
	.align		4
.L_79:
        /*00a8*/ 	.byte	0x04, 0x36
        /*00aa*/ 	.short	(.L_81 - .L_80)
.L_80:
        /*00ac*/ 	.word	0x00000008
.L_81:


//--------------------- .nv.info._Z29apply_inverse_symmetry_kernelP12OntologyNodeiP18OntologyConstraintiff --------------------------
	.section	.nv.info._Z29apply_inverse_symmetry_kernelP12OntologyNodeiP18OntologyConstraintiff,"",@"SHT_CUDA_INFO"
	.sectionflags	@""
	.align	4


	//----- nvinfo : EIATTR_CUDA_API_VERSION
	.align		4
        /*0000*/ 	.byte	0x04, 0x37
        /*0002*/ 	.short	(.L_83 - .L_82)
.L_82:
        /*0004*/ 	.word	0x00000082


	//----- nvinfo : EIATTR_KPARAM_INFO
	.align		4
.L_83:
        /*0008*/ 	.byte	0x04, 0x17
        /*000a*/ 	.short	(.L_85 - .L_84)
.L_84:
        /*000c*/ 	.word	0x00000000
        /*0010*/ 	.short	0x0005
        /*0012*/ 	.short	0x0020
        /*0014*/ 	.byte	0x00, 0xf0, 0x11, 0x00


	//----- nvinfo : EIATTR_KPARAM_INFO
	.align		4
.L_85:
        /*0018*/ 	.byte	0x04, 0x17
        /*001a*/ 	.short	(.L_87 - .L_86)
.L_86:
        /*001c*/ 	.word	0x00000000
        /*0020*/ 	.short	0x0004
        /*0022*/ 	.short	0x001c
        /*0024*/ 	.byte	0x00, 0xf0, 0x11, 0x00


	//----- nvinfo : EIATTR_KPARAM_INFO
	.align		4
.L_87:
        /*0028*/ 	.byte	0x04, 0x17
        /*002a*/ 	.short	(.L_89 - .L_88)
.L_88:
        /*002c*/ 	.word	0x00000000
        /*0030*/ 	.short	0x0003
        /*0032*/ 	.short	0x0018
        /*0034*/ 	.byte	0x00, 0xf0, 0x11, 0x00


	//----- nvinfo : EIATTR_KPARAM_INFO
	.align		4
.L_89:
        /*0038*/ 	.byte	0x04, 0x17
        /*003a*/ 	.short	(.L_91 - .L_90)
.L_90:
        /*003c*/ 	.word	0x00000000
        /*0040*/ 	.short	0x0002
        /*0042*/ 	.short	0x0010
        /*0044*/ 	.byte	0x00, 0xf5, 0x21, 0x00


	//----- nvinfo : EIATTR_KPARAM_INFO
	.align		4
.L_91:
        /*0048*/ 	.byte	0x04, 0x17
        /*004a*/ 	.short	(.L_93 - .L_92)
.L_92:
        /*004c*/ 	.word	0x00000000
        /*0050*/ 	.short	0x0001
        /*0052*/ 	.short	0x0008
        /*0054*/ 	.byte	0x00, 0xf0, 0x11, 0x00


	//----- nvinfo : EIATTR_KPARAM_INFO
	.align		4
.L_93:
        /*0058*/ 	.byte	0x04, 0x17
        /*005a*/ 	.short	(.L_95 - .L_94)
.L_94:
        /*005c*/ 	.word	0x00000000
        /*0060*/ 	.short	0x0000
        /*0062*/ 	.short	0x0000
        /*0064*/ 	.byte	0x00, 0xf5, 0x21, 0x00


	//----- nvinfo : EIATTR_SPARSE_MMA_MASK
	.align		4
.L_95:
        /*0068*/ 	.byte	0x03, 0x50
        /*006a*/ 	.short	0x0000


	//----- nvinfo : EIATTR_MAXREG_COUNT
	.align		4
        /*006c*/ 	.byte	0x03, 0x1b
        /*006e*/ 	.short	0x00ff


	//----- nvinfo : EIATTR_MERCURY_ISA_VERSION
	.align		4
        /*0070*/ 	.byte	0x03, 0x5f
        /*0072*/ 	.short	0x0101


	//----- nvinfo : EIATTR_VRC_CTA_INIT_COUNT
	.align		4
        /*0074*/ 	.byte	0x02, 0x4a
	.zero		1
	.zero		1


	//----- nvinfo : EIATTR_EXIT_INSTR_OFFSETS
	.align		4
        /*0078*/ 	.byte	0x04, 0x1c
        /*007a*/ 	.short	(.L_97 - .L_96)


	//   ....[0]....
.L_96:
        /*007c*/ 	.word	0x00000070


	//   ....[1]....
        /*0080*/ 	.word	0x000000d0


	//   ....[2]....
        /*0084*/ 	.word	0x00000160


	//   ....[3]....
        /*0088*/ 	.word	0x000001b0


	//   ....[4]....
        /*008c*/ 	.word	0x000001f0


	//   ....[5]....
        /*0090*/ 	.word	0x00000b30


	//----- nvinfo : EIATTR_CRS_STACK_SIZE
	.align		4
.L_97:
        /*0094*/ 	.byte	0x04, 0x1e
        /*0096*/ 	.short	(.L_99 - .L_98)
.L_98:
        /*0098*/ 	.word	0x00000000


	//----- nvinfo : EIATTR_CBANK_PARAM_SIZE
	.align		4
.L_99:
        /*009c*/ 	.byte	0x03, 0x19
        /*009e*/ 	.short	0x0024


	//----- nvinfo : EIATTR_PARAM_CBANK
	.align		4
        /*00a0*/ 	.byte	0x04, 0x0a
        /*00a2*/ 	.short	(.L_101 - .L_100)
	.align		4
.L_100:
        /*00a4*/ 	.word	index@(.nv.constant0._Z29apply_inverse_symmetry_kernelP12OntologyNodeiP18OntologyConstraintiff)
        /*00a8*/ 	.short	0x0380
        /*00aa*/ 	.short	0x0024


	//----- nvinfo : EIATTR_SW_WAR
	.align		4
.L_101:
        /*00ac*/ 	.byte	0x04, 0x36
        /*00ae*/ 	.short	(.L_103 - .L_102)
.L_102:
        /*00b0*/ 	.word	0x00000008
.L_103:


//--------------------- .nv.info._Z28apply_sameas_colocate_kernelP12OntologyNodeiP18OntologyConstraintiff --------------------------
	.section	.nv.info._Z28apply_sameas_colocate_kernelP12OntologyNodeiP18OntologyConstraintiff,"",@"SHT_CUDA_INFO"
	.sectionflags	@""
	.align	4


	//----- nvinfo : EIATTR_CUDA_API_VERSION
	.align		4
        /*0000*/ 	.byte	0x04, 0x37
        /*0002*/ 	.short	(.L_105 - .L_104)
.L_104:
        /*0004*/ 	.word	0x00000082


	//----- nvinfo : EIATTR_KPARAM_INFO
	.align		4
.L_105:
        /*0008*/ 	.byte	0x04, 0x17
        /*000a*/ 	.short	(.L_107 - .L_106)
.L_106:
        /*000c*/ 	.word	0x00000000
        /*0010*/ 	.short	0x0005
        /*0012*/ 	.short	0x0020
        /*0014*/ 	.byte	0x00, 0xf0, 0x11, 0x00


	//----- nvinfo : EIATTR_KPARAM_INFO
	.align		4
.L_107:
        /*0018*/ 	.byte	0x04, 0x17
        /*001a*/ 	.short	(.L_109 - .L_108)
.L_108:
        /*001c*/ 	.word	0x00000000
        /*0020*/ 	.short	0x0004
        /*0022*/ 	.short	0x001c
        /*0024*/ 	.byte	0x00, 0xf0, 0x11, 0x00


	//----- nvinfo : EIATTR_KPARAM_INFO
	.align		4
.L_109:
        /*0028*/ 	.byte	0x04, 0x17
        /*002a*/ 	.short	(.L_111 - .L_110)
.L_110:
        /*002c*/ 	.word	0x00000000
        /*0030*/ 	.short	0x0003
        /*0032*/ 	.short	0x0018
        /*0034*/ 	.byte	0x00, 0xf0, 0x11, 0x00


	//----- nvinfo : EIATTR_KPARAM_INFO
	.align		4
.L_111:
        /*0038*/ 	.byte	0x04, 0x17
        /*003a*/ 	.short	(.L_113 - .L_112)
.L_112:
        /*003c*/ 	.word	0x00000000
        /*0040*/ 	.short	0x0002
        /*0042*/ 	.short	0x0010
        /*0044*/ 	.byte	0x00, 0xf5, 0x21, 0x00


	//----- nvinfo : EIATTR_KPARAM_INFO
	.align		4
.L_113:
        /*0048*/ 	.byte	0x04, 0x17
        /*004a*/ 	.short	(.L_115 - .L_114)
.L_114:
        /*004c*/ 	.word	0x00000000
        /*0050*/ 	.short	0x0001
        /*0052*/ 	.short	0x0008
        /*0054*/ 	.byte	0x00, 0xf0, 0x11, 0x00


	//----- nvinfo : EIATTR_KPARAM_INFO
	.align		4
.L_115:
        /*0058*/ 	.byte	0x04, 0x17
        /*005a*/ 	.short	(.L_117 - .L_116)
.L_116:
        /*005c*/ 	.word	0x00000000
        /*0060*/ 	.short	0x0000
        /*0062*/ 	.short	0x0000
        /*0064*/ 	.byte	0x00, 0xf5, 0x21, 0x00


	//----- nvinfo : EIATTR_SPARSE_MMA_MASK
	.align		4
.L_117:
        /*0068*/ 	.byte	0x03, 0x50
        /*006a*/ 	.short	0x0000


	//----- nvinfo : EIATTR_MAXREG_COUNT
	.align		4
        /*006c*/ 	.byte	0x03, 0x1b
        /*006e*/ 	.short	0x00ff


	//----- nvinfo : EIATTR_MERCURY_ISA_VERSION
	.align		4
        /*0070*/ 	.byte	0x03, 0x5f
        /*0072*/ 	.short	0x0101


	//----- nvinfo : EIATTR_VRC_CTA_INIT_COUNT
	.align		4
        /*0074*/ 	.byte	0x02, 0x4a
	.zero		1
	.zero		1


	//----- nvinfo : EIATTR_EXIT_INSTR_OFFSETS
	.align		4
        /*0078*/ 	.byte	0x04, 0x1c
        /*007a*/ 	.short	(.L_119 - .L_118)


	//   ....[0]....
.L_118:
        /*007c*/ 	.word	0x00000070


	//   ....[1]....
        /*0080*/ 	.word	0x000000d0


	//   ....[2]....
        /*0084*/ 	.word	0x00000160


	//   ....[3]....
        /*0088*/ 	.word	0x00000360


	//   ....[4]....
        /*008c*/ 	.word	0x00000c50


	//----- nvinfo : EIATTR_CRS_STACK_SIZE
	.align		4
.L_119:
        /*0090*/ 	.byte	0x04, 0x1e
        /*0092*/ 	.short	(.L_121 - .L_120)
.L_120:
        /*0094*/ 	.word	0x00000000


	//----- nvinfo : EIATTR_CBANK_PARAM_SIZE
	.align		4
.L_121:
        /*0098*/ 	.byte	0x03, 0x19
        /*009a*/ 	.short	0x0024


	//----- nvinfo : EIATTR_PARAM_CBANK
	.align		4
        /*009c*/ 	.byte	0x04, 0x0a
        /*009e*/ 	.short	(.L_123 - .L_122)
	.align		4
.L_122:
        /*00a0*/ 	.word	index@(.nv.constant0._Z28apply_sameas_colocate_kernelP12OntologyNodeiP18OntologyConstraintiff)
        /*00a4*/ 	.short	0x0380
        /*00a6*/ 	.short	0x0024


	//----- nvinfo : EIATTR_SW_WAR
	.align		4
.L_123:
        /*00a8*/ 	.byte	0x04, 0x36
        /*00aa*/ 	.short	(.L_125 - .L_124)
.L_124:
        /*00ac*/ 	.word	0x00000008
.L_125:


//--------------------- .nv.info._Z31apply_subclass_hierarchy_kernelP12OntologyNodeiP18OntologyConstraintiff --------------------------
	.section	.nv.info._Z31apply_subclass_hierarchy_kernelP12OntologyNodeiP18OntologyConstraintiff,"",@"SHT_CUDA_INFO"
	.sectionflags	@""
	.align	4


	//----- nvinfo : EIATTR_CUDA_API_VERSION
	.align		4
        /*0000*/ 	.byte	0x04, 0x37
        /*0002*/ 	.short	(.L_127 - .L_126)
.L_126:
        /*0004*/ 	.word	0x00000082


	//----- nvinfo : EIATTR_KPARAM_INFO
	.align		4
.L_127:
        /*0008*/ 	.byte	0x04, 0x17
        /*000a*/ 	.short	(.L_129 - .L_128)
.L_128:
        /*000c*/ 	.word	0x00000000
        /*0010*/ 	.short	0x0005
        /*0012*/ 	.short	0x0020
        /*0014*/ 	.byte	0x00, 0xf0, 0x11, 0x00


	//----- nvinfo : EIATTR_KPARAM_INFO
	.align		4
.L_129:
        /*0018*/ 	.byte	0x04, 0x17
        /*001a*/ 	.short	(.L_131 - .L_130)
.L_130:
        /*001c*/ 	.word	0x00000000
        /*0020*/ 	.short	0x0004
        /*0022*/ 	.short	0x001c
        /*0024*/ 	.byte	0x00, 0xf0, 0x11, 0x00


	//----- nvinfo : EIATTR_KPARAM_INFO
	.align		4
.L_131:
        /*0028*/ 	.byte	0x04, 0x17
        /*002a*/ 	.short	(.L_133 - .L_132)
.L_132:
        /*002c*/ 	.word	0x00000000
        /*0030*/ 	.short	0x0003
        /*0032*/ 	.short	0x0018
        /*0034*/ 	.byte	0x00, 0xf0, 0x11, 0x00


	//----- nvinfo : EIATTR_KPARAM_INFO
	.align		4
.L_133:
        /*0038*/ 	.byte	0x04, 0x17
        /*003a*/ 	.short	(.L_135 - .L_134)
.L_134:
        /*003c*/ 	.word	0x00000000
        /*0040*/ 	.short	0x0002
        /*0042*/ 	.short	0x0010
        /*0044*/ 	.byte	0x00, 0xf5, 0x21, 0x00


	//----- nvinfo : EIATTR_KPARAM_INFO
	.align		4
.L_135:
        /*0048*/ 	.byte	0x04, 0x17
        /*004a*/ 	.short	(.L_137 - .L_136)
.L_136:
        /*004c*/ 	.word	0x00000000
        /*0050*/ 	.short	0x0001
        /*0052*/ 	.short	0x0008
        /*0054*/ 	.byte	0x00, 0xf0, 0x11, 0x00


	//----- nvinfo : EIATTR_KPARAM_INFO
	.align		4
.L_137:
        /*0058*/ 	.byte	0x04, 0x17
        /*005a*/ 	.short	(.L_139 - .L_138)
.L_138:
        /*005c*/ 	.word	0x00000000
        /*0060*/ 	.short	0x0000
        /*0062*/ 	.short	0x0000
        /*0064*/ 	.byte	0x00, 0xf5, 0x21, 0x00


	//----- nvinfo : EIATTR_SPARSE_MMA_MASK
	.align		4
.L_139:
        /*0068*/ 	.byte	0x03, 0x50
        /*006a*/ 	.short	0x0000


	//----- nvinfo : EIATTR_MAXREG_COUNT
	.align		4
        /*006c*/ 	.byte	0x03, 0x1b
        /*006e*/ 	.short	0x00ff


	//----- nvinfo : EIATTR_MERCURY_ISA_VERSION
	.align		4
        /*0070*/ 	.byte	0x03, 0x5f
        /*0072*/ 	.short	0x0101


	//----- nvinfo : EIATTR_VRC_CTA_INIT_COUNT
	.align		4
        /*0074*/ 	.byte	0x02, 0x4a
	.zero		1
	.zero		1


	//----- nvinfo : EIATTR_EXIT_INSTR_OFFSETS
	.align		4
        /*0078*/ 	.byte	0x04, 0x1c
        /*007a*/ 	.short	(.L_141 - .L_140)


	//   ....[0]....
.L_140:
        /*007c*/ 	.word	0x00000070


	//   ....[1]....
        /*0080*/ 	.word	0x000000d0


	//   ....[2]....
        /*0084*/ 	.word	0x00000160


	//   ....[3]....
        /*0088*/ 	.word	0x00000370


	//   ....[4]....
        /*008c*/ 	.word	0x00000b30


	//----- nvinfo : EIATTR_CRS_STACK_SIZE
	.align		4
.L_141:
        /*0090*/ 	.byte	0x04, 0x1e
        /*0092*/ 	.short	(.L_143 - .L_142)
.L_142:
        /*0094*/ 	.word	0x00000000


	//----- nvinfo : EIATTR_CBANK_PARAM_SIZE
	.align		4
.L_143:
        /*0098*/ 	.byte	0x03, 0x19
        /*009a*/ 	.short	0x0024


	//----- nvinfo : EIATTR_PARAM_CBANK
	.align		4
        /*009c*/ 	.byte	0x04, 0x0a
        /*009e*/ 	.short	(.L_145 - .L_144)
	.align		4
.L_144:
        /*00a0*/ 	.word	index@(.nv.constant0._Z31apply_subclass_hierarchy_kernelP12OntologyNodeiP18OntologyConstraintiff)
        /*00a4*/ 	.short	0x0380
        /*00a6*/ 	.short	0x0024


	//----- nvinfo : EIATTR_SW_WAR
	.align		4
.L_145:
        /*00a8*/ 	.byte	0x04, 0x36
        /*00aa*/ 	.short	(.L_147 - .L_146)
.L_146:
        /*00ac*/ 	.word	0x00000008
.L_147:


//--------------------- .nv.info._Z29apply_disjoint_classes_kernelP12OntologyNodeiP18OntologyConstraintiff --------------------------
	.section	.nv.info._Z29apply_disjoint_classes_kernelP12OntologyNodeiP18OntologyConstraintiff,"",@"SHT_CUDA_INFO"
	.sectionflags	@""
	.align	4


	//----- nvinfo : EIATTR_CUDA_API_VERSION
	.align		4
        /*0000*/ 	.byte	0x04, 0x37
        /*0002*/ 	.short	(.L_149 - .L_148)
.L_148:
        /*0004*/ 	.word	0x00000082


	//----- nvinfo : EIATTR_KPARAM_INFO
	.align		4
.L_149:
        /*0008*/ 	.byte	0x04, 0x17
        /*000a*/ 	.short	(.L_151 - .L_150)
.L_150:
        /*000c*/ 	.word	0x00000000
        /*0010*/ 	.short	0x0005
        /*0012*/ 	.short	0x0020
        /*0014*/ 	.byte	0x00, 0xf0, 0x11, 0x00


	//----- nvinfo : EIATTR_KPARAM_INFO
	.align		4
.L_151:
        /*0018*/ 	.byte	0x04, 0x17
        /*001a*/ 	.short	(.L_153 - .L_152)
.L_152:
        /*001c*/ 	.word	0x00000000
        /*0020*/ 	.short	0x0004
        /*0022*/ 	.short	0x001c
        /*0024*/ 	.byte	0x00, 0xf0, 0x11, 0x00


	//----- nvinfo : EIATTR_KPARAM_INFO
	.align		4
.L_153:
        /*0028*/ 	.byte	0x04, 0x17
        /*002a*/ 	.short	(.L_155 - .L_154)
.L_154:
        /*002c*/ 	.word	0x00000000
        /*0030*/ 	.short	0x0003
        /*0032*/ 	.short	0x0018
        /*0034*/ 	.byte	0x00, 0xf0, 0x11, 0x00


	//----- nvinfo : EIATTR_KPARAM_INFO
	.align		4
.L_155:
        /*0038*/ 	.byte	0x04, 0x17
        /*003a*/ 	.short	(.L_157 - .L_156)
.L_156:
        /*003c*/ 	.word	0x00000000
        /*0040*/ 	.short	0x0002
        /*0042*/ 	.short	0x0010
        /*0044*/ 	.byte	0x00, 0xf5, 0x21, 0x00


	//----- nvinfo : EIATTR_KPARAM_INFO
	.align		4
.L_157:
        /*0048*/ 	.byte	0x04, 0x17
        /*004a*/ 	.short	(.L_159 - .L_158)
.L_158:
        /*004c*/ 	.word	0x00000000
        /*0050*/ 	.short	0x0001
        /*0052*/ 	.short	0x0008
        /*0054*/ 	.byte	0x00, 0xf0, 0x11, 0x00


	//----- nvinfo : EIATTR_KPARAM_INFO
	.align		4
.L_159:
        /*0058*/ 	.byte	0x04, 0x17
        /*005a*/ 	.short	(.L_161 - .L_160)
.L_160:
        /*005c*/ 	.word	0x00000000
        /*0060*/ 	.short	0x0000
        /*0062*/ 	.short	0x0000
        /*0064*/ 	.byte	0x00, 0xf5, 0x21, 0x00


	//----- nvinfo : EIATTR_SPARSE_MMA_MASK
	.align		4
.L_161:
        /*0068*/ 	.byte	0x03, 0x50
        /*006a*/ 	.short	0x0000


	//----- nvinfo : EIATTR_MAXREG_COUNT
	.align		4
        /*006c*/ 	.byte	0x03, 0x1b
        /*006e*/ 	.short	0x00ff


	//----- nvinfo : EIATTR_MERCURY_ISA_VERSION
	.align		4
        /*0070*/ 	.byte	0x03, 0x5f
        /*0072*/ 	.short	0x0101


	//----- nvinfo : EIATTR_VRC_CTA_INIT_COUNT
	.align		4
        /*0074*/ 	.byte	0x02, 0x4a
	.zero		1
	.zero		1


	//----- nvinfo : EIATTR_EXIT_INSTR_OFFSETS
	.align		4
        /*0078*/ 	.byte	0x04, 0x1c
        /*007a*/ 	.short	(.L_163 - .L_162)


	//   ....[0]....
.L_162:
        /*007c*/ 	.word	0x00000070


	//   ....[1]....
        /*0080*/ 	.word	0x000000d0


	//   ....[2]....
        /*0084*/ 	.word	0x00000160


	//   ....[3]....
        /*0088*/ 	.word	0x000003b0


	//   ....[4]....
        /*008c*/ 	.word	0x00000b70


	//----- nvinfo : EIATTR_CRS_STACK_SIZE
	.align		4
.L_163:
        /*0090*/ 	.byte	0x04, 0x1e
        /*0092*/ 	.short	(.L_165 - .L_164)
.L_164:
        /*0094*/ 	.word	0x00000000


	//----- nvinfo : EIATTR_CBANK_PARAM_SIZE
	.align		4
.L_165:
        /*0098*/ 	.byte	0x03, 0x19
        /*009a*/ 	.short	0x0024


	//----- nvinfo : EIATTR_PARAM_CBANK
	.align		4
        /*009c*/ 	.byte	0x04, 0x0a
        /*009e*/ 	.short	(.L_167 - .L_166)
	.align		4
.L_166:
        /*00a0*/ 	.word	index@(.nv.constant0._Z29apply_disjoint_classes_kernelP12OntologyNodeiP18OntologyConstraintiff)
        /*00a4*/ 	.short	0x0380
        /*00a6*/ 	.short	0x0024


	//----- nvinfo : EIATTR_SW_WAR
	.align		4
.L_167:
        /*00a8*/ 	.byte	0x04, 0x36
        /*00aa*/ 	.short	(.L_169 - .L_168)
.L_168:
        /*00ac*/ 	.word	0x00000008
.L_169:


//--------------------- .nv.callgraph             --------------------------
	.section	.nv.callgraph,"",@"SHT_CUDA_CALLGRAPH"
	.align	4
	.sectionentsize	8
	.align		4
        /*0000*/ 	.word	0x00000000
	.align		4
        /*0004*/ 	.word	0xffffffff
	.align		4
        /*0008*/ 	.word	0x00000000
	.align		4
        /*000c*/ 	.word	0xfffffffe
	.align		4
        /*0010*/ 	.word	0x00000000
	.align		4
        /*0014*/ 	.word	0xfffffffd
	.align		4
        /*0018*/ 	.word	0x00000000
	.align		4
        /*001c*/ 	.word	0xfffffffc


//--------------------- .text._Z35apply_functional_cardinality_kernelP12OntologyNodeiP18OntologyConstraintiff --------------------------
	.section	.text._Z35apply_functional_cardinality_kernelP12OntologyNodeiP18OntologyConstraintiff,"ax",@progbits
	.align	128
        .global         _Z35apply_functional_cardinality_kernelP12OntologyNodeiP18OntologyConstraintiff
        .type           _Z35apply_functional_cardinality_kernelP12OntologyNodeiP18OntologyConstraintiff,@function
        .size           _Z35apply_functional_cardinality_kernelP12OntologyNodeiP18OntologyConstraintiff,(.L_x_201 - _Z35apply_functional_cardinality_kernelP12OntologyNodeiP18OntologyConstraintiff)
        .other          _Z35apply_functional_cardinality_kernelP12OntologyNodeiP18OntologyConstraintiff,@"STO_CUDA_ENTRY STV_DEFAULT"
_Z35apply_functional_cardinality_kernelP12OntologyNodeiP18OntologyConstraintiff:
.text._Z35apply_functional_cardinality_kernelP12OntologyNodeiP18OntologyConstraintiff:
[----:B------:R-:W-:Y:S01]  /*0000*/  LDC R1, c[0x0][0x37c] ;  /* 0x0000df00ff017b82 */ /* 0x000fe20000000800 */
[----:B------:R-:W0:Y:S07]  /*0010*/  S2R R0, SR_TID.X ;  /* 0x0000000000007919 */ /* 0x000e2e0000002100 */
[----:B------:R-:W0:Y:S01]  /*0020*/  S2UR UR4, SR_CTAID.X ;  /* 0x00000000000479c3 */ /* 0x000e220000002500 */
[----:B------:R-:W1:Y:S07]  /*0030*/  LDCU UR9, c[0x0][0x388] ;  /* 0x00007100ff0977ac */ /* 0x000e6e0008000800 */
[----:B------:R-:W0:Y:S02]  /*0040*/  LDC R3, c[0x0][0x360] ;  /* 0x0000d800ff037b82 */ /* 0x000e240000000800 */
[----:B0-----:R-:W-:-:S05]  /*0050*/  IMAD R3, R3, UR4, R0 ;  /* 0x0000000403037c24 */ /* 0x001fca000f8e0200 */
[----:B-1----:R-:W-:-:S13]  /*0060*/  ISETP.GE.AND P0, PT, R3, UR9, PT ;  /* 0x0000000903007c0c */ /* 0x002fda000bf06270 */
[----:B------:R-:W-:Y:S05]  /*0070*/  @P0 EXIT ;  /* 0x000000000000094d */ /* 0x000fea0003800000 */
[----:B------:R-:W0:Y:S01]  /*0080*/  LDC.64 R4, c[0x0][0x380] ;  /* 0x0000e000ff047b82 */ /* 0x000e220000000a00 */
[----:B------:R-:W1:Y:S01]  /*0090*/  LDCU.64 UR12, c[0x0][0x358] ;  /* 0x00006b00ff0c77ac */ /* 0x000e620008000a00 */
[----:B0-----:R-:W-:-:S05]  /*00a0*/  IMAD.WIDE R4, R3, 0x50, R4 ;  /* 0x0000005003047825 */ /* 0x001fca00078e0204 */
[----:B-1----:R-:W2:Y:S02]  /*00b0*/  LDG.E R0, desc[UR12][R4.64+0x8] ;  /* 0x0000080c04007981 */ /* 0x002ea4000c1e1900 */
[----:B--2---:R-:W-:-:S13]  /*00c0*/  LOP3.LUT P0, RZ, R0, 0x4, RZ, 0xc0, !PT ;  /* 0x0000000400ff7812 */ /* 0x004fda000780c0ff */
[----:B------:R-:W-:Y:S05]  /*00d0*/  @!P0 EXIT ;  /* 0x000000000000894d */ /* 0x000fea0003800000 */
[----:B------:R0:W5:Y:S01]  /*00e0*/  LDG.E R11, desc[UR12][R4.64+0x10] ;  /* 0x0000100c040b7981 */ /* 0x000162000c1e1900 */
[----:B------:R-:W1:Y:S03]  /*00f0*/  LDCU UR6, c[0x0][0x398] ;  /* 0x00007300ff0677ac */ /* 0x000e660008000800 */
[----:B------:R0:W5:Y:S04]  /*0100*/  LDG.E R12, desc[UR12][R4.64+0x14] ;  /* 0x0000140c040c7981 */ /* 0x000168000c1e1900 */
[----:B------:R0:W5:Y:S04]  /*0110*/  LDG.E R15, desc[UR12][R4.64+0x18] ;  /* 0x0000180c040f7981 */ /* 0x000168000c1e1900 */
[----:B------:R0:W5:Y:S04]  /*0120*/  LDG.E R8, desc[UR12][R4.64+0x28] ;  /* 0x0000280c04087981 */ /* 0x000168000c1e1900 */
[----:B------:R0:W5:Y:S01]  /*0130*/  LDG.E R9, desc[UR12][R4.64+0x34] ;  /* 0x0000340c04097981 */ /* 0x000162000c1e1900 */
[----:B------:R-:W-:-:S02]  /*0140*/  HFMA2 R0, -RZ, RZ, 0, 0 ;  /* 0x00000000ff007431 */ /* 0x000fc400000001ff */
[----:B------:R-:W-:Y:S01]  /*0150*/  IMAD.MOV.U32 R10, RZ, RZ, RZ ;  /* 0x000000ffff0a7224 */ /* 0x000fe200078e00ff */
[----:B-1----:R-:W-:Y:S01]  /*0160*/  UISETP.GE.AND UP0, UPT, UR6, 0x1, UPT ;  /* 0x000000010600788c */ /* 0x002fe2000bf06270 */
[----:B------:R-:W-:Y:S02]  /*0170*/  IMAD.MOV.U32 R13, RZ, RZ, RZ ;  /* 0x000000ffff0d7224 */ /* 0x000fe400078e00ff */
[----:B------:R-:W-:-:S06]  /*0180*/  IMAD.MOV.U32 R14, RZ, RZ, RZ ;  /* 0x000000ffff0e7224 */ /* 0x000fcc00078e00ff */
[----:B0-----:R-:W-:Y:S05]  /*0190*/  BRA.U !UP0, `(.L_x_0) ;  /* 0x00000009086c7547 */ /* 0x001fea000b800000 */
[----:B------:R0:W5:Y:S04]  /*01a0*/  LDG.E R16, desc[UR12][R4.64] ;  /* 0x0000000c04107981 */ /* 0x000168000c1e1900 */
[----:B------:R0:W5:Y:S01]  /*01b0*/  LDG.E R17, desc[UR12][R4.64+0x4] ;  /* 0x0000040c04117981 */ /* 0x000162000c1e1900 */
[----:B------:R-:W-:-:S09]  /*01c0*/  UISETP.GE.AND UP0, UPT, UR9, 0x1, UPT ;  /* 0x000000010900788c */ /* 0x000fd2000bf06270 */
[----:B0-----:R-:W-:Y:S05]  /*01d0*/  BRA.U !UP0, `(.L_x_1) ;  /* 0x0000000108d07547 */ /* 0x001fea000b800000 */
[----:B------:R-:W-:Y:S01]  /*01e0*/  IMAD.MOV.U32 R14, RZ, RZ, RZ ;  /* 0x000000ffff0e7224 */ /* 0x000fe200078e00ff */
[----:B------:R-:W-:Y:S01]  /*01f0*/  MOV R13, RZ ;  /* 0x000000ff000d7202 */ /* 0x000fe20000000f00 */
[----:B------:R-:W-:Y:S02]  /*0200*/  IMAD.MOV.U32 R18, RZ, RZ, RZ ;  /* 0x000000ffff127224 */ /* 0x000fe400078e00ff */
[----:B------:R-:W-:Y:S02]  /*0210*/  IMAD.MOV.U32 R0, RZ, RZ, RZ ;  /* 0x000000ffff007224 */ /* 0x000fe400078e00ff */
[----:B------:R-:W-:-:S07]  /*0220*/  IMAD.MOV.U32 R10, RZ, RZ, RZ ;  /* 0x000000ffff0a7224 */ /* 0x000fce00078e00ff */
.L_x_8:
[----:B------:R-:W0:Y:S01]  /*0230*/  LDC.64 R2, c[0x0][0x390] ;  /* 0x0000e400ff027b82 */ /* 0x000e220000000a00 */
[----:B------:R-:W1:Y:S01]  /*0240*/  LDCU UR4, c[0x0][0x388] ;  /* 0x00007100ff0477ac */ /* 0x000e620008000800 */
[----:B0-----:R-:W-:-:S05]  /*0250*/  IMAD.WIDE.U32 R2, R18, 0x40, R2 ;  /* 0x0000004012027825 */ /* 0x001fca00078e0002 */
[----:B------:R-:W2:Y:S04]  /*0260*/  LDG.E R7, desc[UR12][R2.64+0xc] ;  /* 0x00000c0c02077981 */ /* 0x000ea8000c1e1900 */
[----:B------:R-:W3:Y:S04]  /*0270*/  LDG.E R19, desc[UR12][R2.64+0x8] ;  /* 0x0000080c02137981 */ /* 0x000ee8000c1e1900 */
[----:B------:R-:W4:Y:S04]  /*0280*/  LDG.E R6, desc[UR12][R2.64] ;  /* 0x0000000c02067981 */ /* 0x000f28000c1e1900 */
[----:B------:R-:W4:Y:S01]  /*0290*/  LDG.E R20, desc[UR12][R2.64+0x4] ;  /* 0x0000040c02147981 */ /* 0x000f22000c1e1900 */
[----:B------:R-:W-:Y:S01]  /*02a0*/  BSSY.RECONVERGENT B0, `(.L_x_2) ;  /* 0x0000021000007945 */ /* 0x000fe20003800200 */
[----:B--2--5:R-:W-:-:S02]  /*02b0*/  ISETP.NE.AND P0, PT, R7, R16, PT ;  /* 0x000000100700720c */ /* 0x024fc40003f05270 */
[-C--:B---3--:R-:W-:Y:S02]  /*02c0*/  ISETP.NE.AND P1, PT, R19, R17.reuse, PT ;  /* 0x000000111300720c */ /* 0x088fe40003f25270 */
[----:B----4-:R-:W-:Y:S02]  /*02d0*/  ISETP.NE.OR P0, PT, R6, 0x5, P0 ;  /* 0x000000050600780c */ /* 0x010fe40000705670 */
[----:B------:R-:W-:-:S04]  /*02e0*/  ISETP.NE.AND P1, PT, R20, R17, P1 ;  /* 0x000000111400720c */ /* 0x000fc80000f25270 */
[----:B------:R-:W-:-:S13]  /*02f0*/  PLOP3.LUT P0, PT, P0, P1, PT, 0xf8, 0x8f ;  /* 0x00000000008f781c */ /* 0x000fda0000703f70 */
[----:B-1----:R-:W-:Y:S05]  /*0300*/  @P0 BRA `(.L_x_3) ;  /* 0x0000000000680947 */ /* 0x002fea0003800000 */
[----:B------:R-:W0:Y:S01]  /*0310*/  LDC.64 R2, c[0x0][0x380] ;  /* 0x0000e000ff027b82 */ /* 0x000e220000000a00 */
[----:B------:R-:W-:Y:S01]  /*0320*/  ISETP.NE.AND P0, PT, R20, R17, PT ;  /* 0x000000111400720c */ /* 0x000fe20003f05270 */
[----:B------:R-:W-:-:S03]  /*0330*/  VIADD R0, R0, 0x1 ;  /* 0x0000000100007836 */ /* 0x000fc60000000000 */
[----:B------:R-:W-:Y:S01]  /*0340*/  SEL R23, R19, R20, !P0 ;  /* 0x0000001413177207 */ /* 0x000fe20004000000 */
[----:B------:R-:W-:-:S08]  /*0350*/  IMAD.MOV.U32 R19, RZ, RZ, RZ ;  /* 0x000000ffff137224 */ /* 0x000fd000078e00ff */
.L_x_7:
[----:B0-----:R-:W-:-:S05]  /*0360*/  IMAD.WIDE.U32 R6, R19, 0x50, R2 ;  /* 0x0000005013067825 */ /* 0x001fca00078e0002 */
[----:B------:R-:W2:Y:S01]  /*0370*/  LDG.E R20, desc[UR12][R6.64+0x4] ;  /* 0x0000040c06147981 */ /* 0x000ea2000c1e1900 */
[----:B------:R-:W-:Y:S01]  /*0380*/  BSSY.RELIABLE B1, `(.L_x_4) ;  /* 0x000000b000017945 */ /* 0x000fe20003800100 */
[----:B--2---:R-:W-:-:S13]  /*0390*/  ISETP.NE.AND P0, PT, R20, R23, PT ;  /* 0x000000171400720c */ /* 0x004fda0003f05270 */
[----:B------:R-:W-:Y:S05]  /*03a0*/  @P0 BRA `(.L_x_5) ;  /* 0x0000000000100947 */ /* 0x000fea0003800000 */
[----:B------:R-:W2:Y:S02]  /*03b0*/  LDG.E R21, desc[UR12][R6.64] ;  /* 0x0000000c06157981 */ /* 0x000ea4000c1e1900 */
[----:B--2---:R-:W-:-:S13]  /*03c0*/  ISETP.NE.AND P0, PT, R21, R16, PT ;  /* 0x000000101500720c */ /* 0x004fda0003f05270 */
[----:B------:R-:W-:Y:S05]  /*03d0*/  @!P0 BREAK.RELIABLE B1 ;  /* 0x0000000000018942 */ /* 0x000fea0003800100 */
[----:B------:R-:W-:Y:S05]  /*03e0*/  @!P0 BRA `(.L_x_6) ;  /* 0x0000000000188947 */ /* 0x000fea0003800000 */
.L_x_5:
[----:B------:R-:W-:-:S04]  /*03f0*/  IADD3 R19, PT, PT, R19, 0x1, RZ ;  /* 0x0000000113137810 */ /* 0x000fc80007ffe0ff */
[----:B------:R-:W-:-:S13]  /*0400*/  ISETP.NE.AND P0, PT, R19, UR4, PT ;  /* 0x0000000413007c0c */ /* 0x000fda000bf05270 */
[----:B------:R-:W-:Y:S05]  /*0410*/  @!P0 BREAK.RELIABLE B1 ;  /* 0x0000000000018942 */ /* 0x000fea0003800100 */
[----:B------:R-:W-:Y:S05]  /*0420*/  @!P0 BRA `(.L_x_3) ;  /* 0x0000000000208947 */ /* 0x000fea0003800000 */
[----:B------:R-:W-:Y:S05]  /*0430*/  BSYNC.RELIABLE B1 ;  /* 0x0000000000017941 */ /* 0x000fea0003800100 */
.L_x_4:
[----:B------:R-:W-:Y:S05]  /*0440*/  BRA `(.L_x_7) ;  /* 0xfffffffc00c47947 */ /* 0x000fea000383ffff */
.L_x_6:
[----:B------:R-:W2:Y:S04]  /*0450*/  LDG.E R3, desc[UR12][R6.64+0x10] ;  /* 0x0000100c06037981 */ /* 0x000ea8000c1e1900 */
[----:B------:R-:W3:Y:S04]  /*0460*/  LDG.E R2, desc[UR12][R6.64+0x14] ;  /* 0x0000140c06027981 */ /* 0x000ee8000c1e1900 */
[----:B------:R-:W4:Y:S01]  /*0470*/  LDG.E R19, desc[UR12][R6.64+0x18] ;  /* 0x0000180c06137981 */ /* 0x000f22000c1e1900 */
[----:B--2---:R-:W-:Y:S01]  /*0480*/  FADD R10, R10, R3 ;  /* 0x000000030a0a7221 */ /* 0x004fe20000000000 */
[----:B---3--:R-:W-:Y:S01]  /*0490*/  FADD R13, R13, R2 ;  /* 0x000000020d0d7221 */ /* 0x008fe20000000000 */
[----:B----4-:R-:W-:-:S07]  /*04a0*/  FADD R14, R14, R19 ;  /* 0x000000130e0e7221 */ /* 0x010fce0000000000 */
.L_x_3:
[----:B------:R-:W-:Y:S05]  /*04b0*/  BSYNC.RECONVERGENT B0 ;  /* 0x0000000000007941 */ /* 0x000fea0003800200 */
.L_x_2:
[----:B------:R-:W-:Y:S05]  /*04c0*/  WARPSYNC.ALL ;  /* 0x0000000000007948 */ /* 0x000fea0003800000 */
[----:B------:R-:W0:Y:S01]  /*04d0*/  LDCU UR4, c[0x0][0x398] ;  /* 0x00007300ff0477ac */ /* 0x000e220008000800 */
[----:B------:R-:W-:-:S05]  /*04e0*/  VIADD R18, R18, 0x1 ;  /* 0x0000000112127836 */ /* 0x000fca0000000000 */
[----:B0-----:R-:W-:-:S13]  /*04f0*/  ISETP.NE.AND P0, PT, R18, UR4, PT ;  /* 0x0000000412007c0c */ /* 0x001fda000bf05270 */
[----:B------:R-:W-:Y:S05]  /*0500*/  @!P0 BRA `(.L_x_0) ;  /* 0x0000000400908947 */ /* 0x000fea0003800000 */
[----:B------:R-:W-:Y:S05]  /*0510*/  BRA `(.L_x_8) ;  /* 0xfffffffc00447947 */ /* 0x000fea000383ffff */
.L_x_1:
[----:B------:R-:W-:Y:S01]  /*0520*/  UISETP.GE.U32.AND UP1, UPT, UR6, 0x4, UPT ;  /* 0x000000040600788c */ /* 0x000fe2000bf26070 */
[----:B------:R-:W-:Y:S01]  /*0530*/  IMAD.MOV.U32 R0, RZ, RZ, RZ ;  /* 0x000000ffff007224 */ /* 0x000fe200078e00ff */
[----:B------:R-:W-:Y:S01]  /*0540*/  ULOP3.LUT UR8, UR6, 0x3, URZ, 0xc0, !UPT ;  /* 0x0000000306087892 */ /* 0x000fe2000f8ec0ff */
[----:B------:R-:W-:-:S03]  /*0550*/  UMOV UR4, URZ ;  /* 0x000000ff00047c82 */ /* 0x000fc60008000000 */
[----:B------:R-:W-:-:S03]  /*0560*/  UISETP.NE.AND UP0, UPT, UR8, URZ, UPT ;  /* 0x000000ff0800728c */ /* 0x000fc6000bf05270 */
[----:B------:R-:W-:Y:S08]  /*0570*/  BRA.U !UP1, `(.L_x_9) ;  /* 0x0000000509047547 */ /* 0x000ff0000b800000 */
[----:B------:R-:W0:Y:S01]  /*0580*/  LDCU.64 UR10, c[0x0][0x390] ;  /* 0x00007200ff0a77ac */ /* 0x000e220008000a00 */
[----:B------:R-:W-:Y:S01]  /*0590*/  IMAD.MOV.U32 R0, RZ, RZ, RZ ;  /* 0x000000ffff007224 */ /* 0x000fe200078e00ff */
[----:B------:R-:W-:-:S04]  /*05a0*/  ULOP3.LUT UR4, UR6, 0x7ffffffc, URZ, 0xc0, !UPT ;  /* 0x7ffffffc06047892 */ /* 0x000fc8000f8ec0ff */
[----:B------:R-:W-:Y:S02]  /*05b0*/  UIADD3 UR7, UPT, UPT, -UR4, URZ, URZ ;  /* 0x000000ff04077290 */ /* 0x000fe4000fffe1ff */
[----:B0-----:R-:W-:-:S04]  /*05c0*/  UIADD3 UR5, UP1, UPT, UR10, 0x80, URZ ;  /* 0x000000800a057890 */ /* 0x001fc8000ff3e0ff */
[----:B------:R-:W-:Y:S02]  /*05d0*/  UIADD3.X UR6, UPT, UPT, URZ, UR11, URZ, UP1, !UPT ;  /* 0x0000000bff067290 */ /* 0x000fe40008ffe4ff */
[----:B------:R-:W-:-:S04]  /*05e0*/  MOV R2, UR5 ;  /* 0x0000000500027c02 */ /* 0x000fc80008000f00 */
[----:B------:R-:W-:-:S07]  /*05f0*/  IMAD.U32 R3, RZ, RZ, UR6 ;  /* 0x00000006ff037e24 */ /* 0x000fce000f8e00ff */
.L_x_10:
[----:B------:R-:W2:Y:S04]  /*0600*/  LDG.E R7, desc[UR12][R2.64+-0x74] ;  /* 0xffff8c0c02077981 */ /* 0x000ea8000c1e1900 */
[----:B------:R-:W3:Y:S04]  /*0610*/  LDG.E R6, desc[UR12][R2.64+-0x80] ;  /* 0xffff800c02067981 */ /* 0x000ee8000c1e1900 */
[----:B------:R-:W4:Y:S04]  /*0620*/  LDG.E R19, desc[UR12][R2.64+-0x34] ;  /* 0xffffcc0c02137981 */ /* 0x000f28000c1e1900 */
[----:B------:R-:W4:Y:S04]  /*0630*/  LDG.E R18, desc[UR12][R2.64+-0x40] ;  /* 0xffffc00c02127981 */ /* 0x000f28000c1e1900 */
[----:B------:R-:W4:Y:S04]  /*0640*/  LDG.E R21, desc[UR12][R2.64+0xc] ;  /* 0x00000c0c02157981 */ /* 0x000f28000c1e1900 */
[----:B------:R-:W4:Y:S04]  /*0650*/  LDG.E R20, desc[UR12][R2.64] ;  /* 0x0000000c02147981 */ /* 0x000f28000c1e1900 */
[----:B------:R-:W4:Y:S04]  /*0660*/  LDG.E R25, desc[UR12][R2.64+0x4c] ;  /* 0x00004c0c02197981 */ /* 0x000f28000c1e1900 */
[----:B------:R-:W4:Y:S01]  /*0670*/  LDG.E R23, desc[UR12][R2.64+0x40] ;  /* 0x0000400c02177981 */ /* 0x000f22000c1e1900 */
[----:B--2--5:R-:W-:-:S04]  /*0680*/  ISETP.NE.AND P5, PT, R7, R16, PT ;  /* 0x000000100700720c */ /* 0x024fc80003fa5270 */
[----:B---3--:R-:W-:Y:S02]  /*0690*/  ISETP.NE.OR P5, PT, R6, 0x5, P5 ;  /* 0x000000050600780c */ /* 0x008fe40002fa5670 */
[----:B----4-:R-:W-:-:S04]  /*06a0*/  ISETP.NE.AND P4, PT, R19, R16, PT ;  /* 0x000000101300720c */ /* 0x010fc80003f85270 */
[----:B------:R-:W-:-:S07]  /*06b0*/  ISETP.NE.OR P4, PT, R18, 0x5, P4 ;  /* 0x000000051200780c */ /* 0x000fce0002785670 */
[----:B------:R-:W2:Y:S01]  /*06c0*/  @!P5 LDG.E R6, desc[UR12][R2.64+-0x78] ;  /* 0xffff880c0206d981 */ /* 0x000ea2000c1e1900 */
[----:B------:R-:W-:-:S03]  /*06d0*/  ISETP.NE.AND P2, PT, R21, R16, PT ;  /* 0x000000101500720c */ /* 0x000fc60003f45270 */
[----:B------:R-:W3:Y:S01]  /*06e0*/  @!P5 LDG.E R18, desc[UR12][R2.64+-0x7c] ;  /* 0xffff840c0212d981 */ /* 0x000ee2000c1e1900 */
[----:B------:R-:W-:-:S03]  /*06f0*/  ISETP.NE.OR P2, PT, R20, 0x5, P2 ;  /* 0x000000051400780c */ /* 0x000fc60001745670 */
[----:B------:R-:W4:Y:S01]  /*0700*/  @!P4 LDG.E R20, desc[UR12][R2.64+-0x38] ;  /* 0xffffc80c0214c981 */ /* 0x000f22000c1e1900 */
[----:B------:R-:W-:-:S03]  /*0710*/  ISETP.NE.AND P3, PT, R25, R16, PT ;  /* 0x000000101900720c */ /* 0x000fc60003f65270 */
[----:B------:R-:W4:Y:S01]  /*0720*/  @!P4 LDG.E R22, desc[UR12][R2.64+-0x3c] ;  /* 0xffffc40c0216c981 */ /* 0x000f22000c1e1900 */
[----:B------:R-:W-:-:S05]  /*0730*/  ISETP.NE.OR P3, PT, R23, 0x5, P3 ;  /* 0x000000051700780c */ /* 0x000fca0001f65670 */
[----:B------:R-:W4:Y:S04]  /*0740*/  @!P2 LDG.E R24, desc[UR12][R2.64+0x8] ;  /* 0x0000080c0218a981 */ /* 0x000f28000c1e1900 */
[----:B------:R-:W4:Y:S04]  /*0750*/  @!P2 LDG.E R26, desc[UR12][R2.64+0x4] ;  /* 0x0000040c021aa981 */ /* 0x000f28000c1e1900 */
[----:B------:R-:W4:Y:S04]  /*0760*/  @!P3 LDG.E R28, desc[UR12][R2.64+0x48] ;  /* 0x0000480c021cb981 */ /* 0x000f28000c1e1900 */
[----:B------:R-:W4:Y:S01]  /*0770*/  @!P3 LDG.E R7, desc[UR12][R2.64+0x44] ;  /* 0x0000440c0207b981 */ /* 0x000f22000c1e1900 */
[----:B------:R-:W-:Y:S01]  /*0780*/  PLOP3.LUT P0, PT, PT, PT, PT, 0x80, 0x8 ;  /* 0x000000000008781c */ /* 0x000fe20003f0f070 */
[----:B------:R-:W-:-:S04]  /*0790*/  UIADD3 UR7, UPT, UPT, UR7, 0x4, URZ ;  /* 0x0000000407077890 */ /* 0x000fc8000fffe0ff */
[----:B------:R-:W-:Y:S01]  /*07a0*/  UISETP.NE.AND UP1, UPT, UR7, URZ, UPT ;  /* 0x000000ff0700728c */ /* 0x000fe2000bf25270 */
[----:B--2---:R-:W-:Y:S01]  /*07b0*/  @!P5 ISETP.NE.AND P1, PT, R6, R17, PT ;  /* 0x000000110600d20c */ /* 0x004fe20003f25270 */
[----:B------:R-:W-:-:S03]  /*07c0*/  @!P5 VIADD R6, R0, 0x1 ;  /* 0x000000010006d836 */ /* 0x000fc60000000000 */
[----:B---3--:R-:W-:-:S04]  /*07d0*/  @!P5 ISETP.EQ.OR P1, PT, R18, R17, !P1 ;  /* 0x000000111200d20c */ /* 0x008fc80004f22670 */
[----:B------:R-:W-:Y:S02]  /*07e0*/  @!P5 PLOP3.LUT P0, PT, P1, PT, PT, 0x80, 0x8 ;  /* 0x000000000008d81c */ /* 0x000fe40000f0f070 */
[-C--:B----4-:R-:W-:Y:S02]  /*07f0*/  @!P4 ISETP.NE.AND P6, PT, R20, R17.reuse, PT ;  /* 0x000000111400c20c */ /* 0x090fe40003fc5270 */
[----:B------:R-:W-:Y:S02]  /*0800*/  PLOP3.LUT P1, PT, PT, PT, PT, 0x80, 0x8 ;  /* 0x000000000008781c */ /* 0x000fe40003f2f070 */
[----:B------:R-:W-:-:S04]  /*0810*/  @!P4 ISETP.EQ.OR P6, PT, R22, R17, !P6 ;  /* 0x000000111600c20c */ /* 0x000fc800077c2670 */
[----:B------:R-:W-:-:S03]  /*0820*/  @!P4 PLOP3.LUT P1, PT, P6, PT, PT, 0x80, 0x8 ;  /* 0x000000000008c81c */ /* 0x000fc6000372f070 */
[----:B------:R-:W-:Y:S01]  /*0830*/  @!P0 IMAD.MOV R6, RZ, RZ, R0 ;  /* 0x000000ffff068224 */ /* 0x000fe200078e0200 */
[----:B------:R-:W-:-:S04]  /*0840*/  @!P2 ISETP.NE.AND P0, PT, R24, R17, PT ;  /* 0x000000111800a20c */ /* 0x000fc80003f05270 */
[----:B------:R-:W-:Y:S02]  /*0850*/  @!P5 MOV R0, R6 ;  /* 0x000000060000d202 */ /* 0x000fe40000000f00 */
[-C--:B------:R-:W-:Y:S02]  /*0860*/  @!P2 ISETP.EQ.OR P5, PT, R26, R17.reuse, !P0 ;  /* 0x000000111a00a20c */ /* 0x080fe400047a2670 */
[----:B------:R-:W-:Y:S01]  /*0870*/  PLOP3.LUT P0, PT, PT, PT, PT, 0x80, 0x8 ;  /* 0x000000000008781c */ /* 0x000fe20003f0f070 */
[----:B------:R-:W-:Y:S01]  /*0880*/  @!P4 VIADD R6, R0, 0x1 ;  /* 0x000000010006c836 */ /* 0x000fe20000000000 */
[----:B------:R-:W-:Y:S01]  /*0890*/  @!P2 PLOP3.LUT P0, PT, P5, PT, PT, 0x80, 0x8 ;  /* 0x000000000008a81c */ /* 0x000fe20002f0f070 */
[----:B------:R-:W-:Y:S01]  /*08a0*/  @!P1 IMAD.MOV R6, RZ, RZ, R0 ;  /* 0x000000ffff069224 */ /* 0x000fe200078e0200 */
[----:B------:R-:W-:-:S03]  /*08b0*/  @!P3 ISETP.NE.AND P1, PT, R28, R17, PT ;  /* 0x000000111c00b20c */ /* 0x000fc60003f25270 */
[----:B------:R-:W-:Y:S01]  /*08c0*/  @!P4 IMAD.MOV.U32 R0, RZ, RZ, R6 ;  /* 0x000000ffff00c224 */ /* 0x000fe200078e0006 */
[----:B------:R-:W-:Y:S02]  /*08d0*/  @!P3 ISETP.EQ.OR P4, PT, R7, R17, !P1 ;  /* 0x000000110700b20c */ /* 0x000fe40004f82670 */
[----:B------:R-:W-:Y:S02]  /*08e0*/  PLOP3.LUT P1, PT, PT, PT, PT, 0x80, 0x8 ;  /* 0x000000000008781c */ /* 0x000fe40003f2f070 */
[----:B------:R-:W-:Y:S02]  /*08f0*/  @!P3 PLOP3.LUT P1, PT, P4, PT, PT, 0x80, 0x8 ;  /* 0x000000000008b81c */ /* 0x000fe4000272f070 */
[----:B------:R-:W-:Y:S01]  /*0900*/  @!P2 IADD3 R6, PT, PT, R0, 0x1, RZ ;  /* 0x000000010006a810 */ /* 0x000fe20007ffe0ff */
[----:B------:R-:W-:Y:S01]  /*0910*/  @!P0 IMAD.MOV R6, RZ, RZ, R0 ;  /* 0x000000ffff068224 */ /* 0x000fe200078e0200 */
[----:B------:R-:W-:-:S03]  /*0920*/  IADD3 R2, P0, PT, R2, 0x100, RZ ;  /* 0x0000010002027810 */ /* 0x000fc60007f1e0ff */
[----:B------:R-:W-:Y:S02]  /*0930*/  @!P2 IMAD.MOV.U32 R0, RZ, RZ, R6 ;  /* 0x000000ffff00a224 */ /* 0x000fe400078e0006 */
[----:B------:R-:W-:Y:S02]  /*0940*/  IMAD.X R3, RZ, RZ, R3, P0 ;  /* 0x000000ffff037224 */ /* 0x000fe400000e0603 */
[C---:B------:R-:W-:Y:S02]  /*0950*/  @!P3 VIADD R6, R0.reuse, 0x1 ;  /* 0x000000010006b836 */ /* 0x040fe40000000000 */
[----:B------:R-:W-:-:S05]  /*0960*/  @!P1 IADD3 R6, PT, PT, R0, RZ, RZ ;  /* 0x000000ff00069210 */ /* 0x000fca0007ffe0ff */
[----:B------:R-:W-:Y:S01]  /*0970*/  @!P3 IMAD.MOV.U32 R0, RZ, RZ, R6 ;  /* 0x000000ffff00b224 */ /* 0x000fe200078e0006 */
[----:B------:R-:W-:Y:S06]  /*0980*/  BRA.U UP1, `(.L_x_10) ;  /* 0xfffffffd011c7547 */ /* 0x000fec000b83ffff */
.L_x_9:
[----:B------:R-:W-:Y:S05]  /*0990*/  BRA.U !UP0, `(.L_x_0) ;  /* 0x00000001086c7547 */ /* 0x000fea000b800000 */
[----:B------:R-:W0:Y:S01]  /*09a0*/  LDCU.64 UR6, c[0x0][0x390] ;  /* 0x00007200ff0677ac */ /* 0x000e220008000a00 */
[----:B------:R-:W-:Y:S02]  /*09b0*/  UIADD3 UR8, UPT, UPT, -UR8, URZ, URZ ;  /* 0x000000ff08087290 */ /* 0x000fe4000fffe1ff */
[----:B0-----:R-:W-:-:S04]  /*09c0*/  UIMAD.WIDE.U32 UR4, UR4, 0x40, UR6 ;  /* 0x00000040040478a5 */ /* 0x001fc8000f8e0006 */
[----:B------:R-:W-:-:S04]  /*09d0*/  UIADD3 UR6, UP0, UPT, UR4, 0x8, URZ ;  /* 0x0000000804067890 */ /* 0x000fc8000ff1e0ff */
[----:B------:R-:W-:Y:S02]  /*09e0*/  UIADD3.X UR4, UPT, UPT, URZ, UR5, URZ, UP0, !UPT ;  /* 0x00000005ff047290 */ /* 0x000fe400087fe4ff */
[----:B------:R-:W-:-:S04]  /*09f0*/  IMAD.U32 R7, RZ, RZ, UR6 ;  /* 0x00000006ff077e24 */ /* 0x000fc8000f8e00ff */
[----:B------:R-:W-:-:S07]  /*0a00*/  MOV R18, UR4 ;  /* 0x0000000400127c02 */ /* 0x000fce0008000f00 */
.L_x_11:
[----:B------:R-:W-:Y:S02]  /*0a10*/  IMAD.MOV.U32 R2, RZ, RZ, R7 ;  /* 0x000000ffff027224 */ /* 0x000fe400078e0007 */
[----:B------:R-:W-:-:S05]  /*0a20*/  IMAD.MOV.U32 R3, RZ, RZ, R18 ;  /* 0x000000ffff037224 */ /* 0x000fca00078e0012 */
[----:B------:R-:W2:Y:S04]  /*0a30*/  LDG.E R7, desc[UR12][R2.64+0x4] ;  /* 0x0000040c02077981 */ /* 0x000ea8000c1e1900 */
[----:B------:R-:W3:Y:S01]  /*0a40*/  LDG.E R6, desc[UR12][R2.64+-0x8] ;  /* 0xfffff80c02067981 */ /* 0x000ee2000c1e1900 */
[----:B--2--5:R-:W-:-:S04]  /*0a50*/  ISETP.NE.AND P0, PT, R7, R16, PT ;  /* 0x000000100700720c */ /* 0x024fc80003f05270 */
[----:B---3--:R-:W-:-:S13]  /*0a60*/  ISETP.NE.OR P1, PT, R6, 0x5, P0 ;  /* 0x000000050600780c */ /* 0x008fda0000725670 */
[----:B------:R-:W2:Y:S04]  /*0a70*/  @!P1 LDG.E R6, desc[UR12][R2.64] ;  /* 0x0000000c02069981 */ /* 0x000ea8000c1e1900 */
[----:B------:R-:W3:Y:S01]  /*0a80*/  @!P1 LDG.E R18, desc[UR12][R2.64+-0x4] ;  /* 0xfffffc0c02129981 */ /* 0x000ee2000c1e1900 */
[----:B------:R-:W-:Y:S01]  /*0a90*/  PLOP3.LUT P0, PT, PT, PT, PT, 0x80, 0x8 ;  /* 0x000000000008781c */ /* 0x000fe20003f0f070 */
[----:B------:R-:W-:-:S04]  /*0aa0*/  UIADD3 UR8, UPT, UPT, UR8, 0x1, URZ ;  /* 0x0000000108087890 */ /* 0x000fc8000fffe0ff */
[----:B------:R-:W-:Y:S01]  /*0ab0*/  UISETP.NE.AND UP0, UPT, UR8, URZ, UPT ;  /* 0x000000ff0800728c */ /* 0x000fe2000bf05270 */
[----:B--2---:R-:W-:Y:S01]  /*0ac0*/  @!P1 ISETP.NE.AND P2, PT, R6, R17, PT ;  /* 0x000000110600920c */ /* 0x004fe20003f45270 */
[----:B------:R-:W-:-:S03]  /*0ad0*/  @!P1 VIADD R6, R0, 0x1 ;  /* 0x0000000100069836 */ /* 0x000fc60000000000 */
[----:B---3--:R-:W-:-:S04]  /*0ae0*/  @!P1 ISETP.EQ.OR P2, PT, R18, R17, !P2 ;  /* 0x000000111200920c */ /* 0x008fc80005742670 */
[----:B------:R-:W-:Y:S02]  /*0af0*/  @!P1 PLOP3.LUT P0, PT, P2, PT, PT, 0x80, 0x8 ;  /* 0x000000000008981c */ /* 0x000fe4000170f070 */
[----:B------:R-:W-:-:S05]  /*0b00*/  IADD3 R7, P2, PT, R2, 0x40, RZ ;  /* 0x0000004002077810 */ /* 0x000fca0007f5e0ff */
[----:B------:R-:W-:-:S06]  /*0b10*/  IMAD.X R18, RZ, RZ, R3, P2 ;  /* 0x000000ffff127224 */ /* 0x000fcc00010e0603 */
[----:B------:R-:W-:-:S05]  /*0b20*/  @!P0 IADD3 R6, PT, PT, R0, RZ, RZ ;  /* 0x000000ff00068210 */ /* 0x000fca0007ffe0ff */
[----:B------:R-:W-:Y:S01]  /*0b30*/  @!P1 IMAD.MOV.U32 R0, RZ, RZ, R6 ;  /* 0x000000ffff009224 */ /* 0x000fe200078e0006 */
[----:B------:R-:W-:Y:S06]  /*0b40*/  BRA.U UP0, `(.L_x_11) ;  /* 0xfffffffd00b07547 */ /* 0x000fec000b83ffff */
.L_x_0:
[----:B------:R-:W-:-:S04]  /*0b50*/  ISETP.GE.AND P0, PT, R0, 0x1, PT ;  /* 0x000000010000780c */ /* 0x000fc80003f06270 */
[----:B-----5:R-:W-:-:S13]  /*0b60*/  ISETP.LT.U32.OR P0, PT, R9, 0x2, !P0 ;  /* 0x000000020900780c */ /* 0x020fda0004701470 */
[----:B------:R-:W-:Y:S05]  /*0b70*/  @P0 EXIT ;  /* 0x000000000000094d */ /* 0x000fea0003800000 */
[----:B------:R-:W-:Y:S01]  /*0b80*/  I2FP.F32.U32 R7, R0 ;  /* 0x0000000000077245 */ /* 0x000fe20000201000 */
[----:B------:R-:W-:Y:S04]  /*0b90*/  BSSY.RECONVERGENT B0, `(.L_x_12) ;  /* 0x000000d000007945 */ /* 0x000fe80003800200 */
[----:B------:R-:W-:-:S05]  /*0ba0*/  VIADD R0, R7, 0x1800000 ;  /* 0x0180000007007836 */ /* 0x000fca0000000000 */
[----:B------:R-:W-:-:S04]  /*0bb0*/  LOP3.LUT R0, R0, 0x7f800000, RZ, 0xc0, !PT ;  /* 0x7f80000000007812 */ /* 0x000fc800078ec0ff */
[----:B------:R-:W-:-:S13]  /*0bc0*/  ISETP.GT.U32.AND P0, PT, R0, 0x1ffffff, PT ;  /* 0x01ffffff0000780c */ /* 0x000fda0003f04070 */
[----:B------:R-:W-:Y:S05]  /*0bd0*/  @P0 BRA `(.L_x_13) ;  /* 0x0000000000100947 */ /* 0x000fea0003800000 */
[----:B------:R-:W-:Y:S02]  /*0be0*/  MOV R0, R7 ;  /* 0x0000000700007202 */ /* 0x000fe40000000f00 */
[----:B------:R-:W-:-:S07]  /*0bf0*/  MOV R16, 0xc10 ;  /* 0x00000c1000107802 */ /* 0x000fce0000000f00 */
[----:B------:R-:W-:Y:S05]  /*0c00*/  CALL.REL.NOINC `($__internal_0_$__cuda_sm20_rcp_rn_f32_slowpath) ;  /* 0x0000000800187944 */ /* 0x000fea0003c00000 */
[----:B------:R-:W-:Y:S05]  /*0c10*/  BRA `(.L_x_14) ;  /* 0x0000000000107947 */ /* 0x000fea0003800000 */
.L_x_13:
[----:B------:R-:W0:Y:S02]  /*0c20*/  MUFU.RCP R0, R7 ;  /* 0x0000000700007308 */ /* 0x000e240000001000 */
[----:B0-----:R-:W-:-:S04]  /*0c30*/  FFMA R2, R7, R0, -1 ;  /* 0xbf80000007027423 */ /* 0x001fc80000000000 */
[----:B------:R-:W-:-:S04]  /*0c40*/  FADD.FTZ R3, -R2, -RZ ;  /* 0x800000ff02037221 */ /* 0x000fc80000010100 */
[----:B------:R-:W-:-:S07]  /*0c50*/  FFMA R0, R0, R3, R0 ;  /* 0x0000000300007223 */ /* 0x000fce0000000000 */
.L_x_14:
[----:B------:R-:W-:Y:S05]  /*0c60*/  BSYNC.RECONVERGENT B0 ;  /* 0x0000000000007941 */ /* 0x000fea0003800200 */
.L_x_12:
[C---:B------:R-:W-:Y:S01]  /*0c70*/  FFMA R15, R0.reuse, R14, -R15 ;  /* 0x0000000e000f7223 */ /* 0x040fe2000000080f */
[C---:B------:R-:W-:Y:S01]  /*0c80*/  FFMA R12, R0.reuse, R13, -R12 ;  /* 0x0000000d000c7223 */ /* 0x040fe2000000080c */
[----:B------:R-:W-:Y:S01]  /*0c90*/  FFMA R11, R0, R10, -R11 ;  /* 0x0000000a000b7223 */ /* 0x000fe2000000080b */
[----:B------:R-:W-:Y:S01]  /*0ca0*/  BSSY.RECONVERGENT B0, `(.L_x_15) ;  /* 0x0000010000007945 */ /* 0x000fe20003800200 */
[----:B------:R-:W-:-:S04]  /*0cb0*/  FMUL R3, R15, R15 ;  /* 0x0000000f0f037220 */ /* 0x000fc80000400000 */
[----:B------:R-:W-:-:S04]  /*0cc0*/  FFMA R0, R12, R12, R3 ;  /* 0x0000000c0c007223 */ /* 0x000fc80000000003 */
[----:B------:R-:W-:-:S04]  /*0cd0*/  FFMA R3, R11, R11, R0 ;  /* 0x0000000b0b037223 */ /* 0x000fc80000000000 */
[----:B------:R-:W-:Y:S01]  /*0ce0*/  VIADD R0, R3, 0xf3000000 ;  /* 0xf300000003007836 */ /* 0x000fe20000000000 */
[----:B------:R0:W1:Y:S04]  /*0cf0*/  MUFU.RSQ R2, R3 ;  /* 0x0000000300027308 */ /* 0x0000680000001400 */
[----:B------:R-:W-:-:S13]  /*0d00*/  ISETP.GT.U32.AND P0, PT, R0, 0x727fffff, PT ;  /* 0x727fffff0000780c */ /* 0x000fda0003f04070 */
[----:B01----:R-:W-:Y:S05]  /*0d10*/  @!P0 BRA `(.L_x_16) ;  /* 0x0000000000108947 */ /* 0x003fea0003800000 */
[----:B------:R-:W-:Y:S01]  /*0d20*/  IMAD.MOV.U32 R0, RZ, RZ, R3 ;  /* 0x000000ffff007224 */ /* 0x000fe200078e0003 */
[----:B------:R-:W-:-:S07]  /*0d30*/  MOV R16, 0xd50 ;  /* 0x00000d5000107802 */ /* 0x000fce0000000f00 */
[----:B------:R-:W-:Y:S05]  /*0d40*/  CALL.REL.NOINC `($__internal_1_$__cuda_sm20_sqrt_rn_f32_slowpath) ;  /* 0x0000000800a07944 */ /* 0x000fea0003c00000 */
[----:B------:R-:W-:Y:S05]  /*0d50*/  BRA `(.L_x_17) ;  /* 0x0000000000107947 */ /* 0x000fea0003800000 */
.L_x_16:
[----:B------:R-:W-:Y:S01]  /*0d60*/  FMUL.FTZ R0, R3, R2 ;  /* 0x0000000203007220 */ /* 0x000fe20000410000 */
[----:B------:R-:W-:-:S03]  /*0d70*/  FMUL.FTZ R2, R2, 0.5 ;  /* 0x3f00000002027820 */ /* 0x000fc60000410000 */
[----:B------:R-:W-:-:S04]  /*0d80*/  FFMA R3, -R0, R0, R3 ;  /* 0x0000000000037223 */ /* 0x000fc80000000103 */
[----:B------:R-:W-:-:S07]  /*0d90*/  FFMA R0, R3, R2, R0 ;  /* 0x0000000203007223 */ /* 0x000fce0000000000 */
.L_x_17:
[----:B------:R-:W-:Y:S05]  /*0da0*/  BSYNC.RECONVERGENT B0 ;  /* 0x0000000000007941 */ /* 0x000fea0003800200 */
.L_x_15:
[----:B------:R-:W-:-:S13]  /*0db0*/  FSETP.GT.AND P0, PT, R0, 9.9999999747524270788e-07, PT ;  /* 0x358637bd0000780b */ /* 0x000fda0003f04000 */
[----:B------:R-:W-:Y:S05]  /*0dc0*/  @!P0 EXIT ;  /* 0x000000000000894d */ /* 0x000fea0003800000 */
[----:B------:R-:W0:Y:S01]  /*0dd0*/  LDCU UR4, c[0x0][0x3a0] ;  /* 0x00007400ff0477ac */ /* 0x000e220008000800 */
[----:B------:R-:W-:Y:S01]  /*0de0*/  FSETP.GEU.AND P0, PT, R0, 9.9999999747524270788e-07, PT ;  /* 0x358637bd0000780b */ /* 0x000fe20003f0e000 */
[----:B------:R-:W-:Y:S01]  /*0df0*/  VIADD R9, R9, 0xffffffff ;  /* 0xffffffff09097836 */ /* 0x000fe20000000000 */
[----:B------:R-:W-:Y:S01]  /*0e00*/  BSSY.RECONVERGENT B0, `(.L_x_18) ;  /* 0x0000018000007945 */ /* 0x000fe20003800200 */
[----:B------:R-:W-:Y:S02]  /*0e10*/  HFMA2 R2, -RZ, RZ, 0, 0 ;  /* 0x00000000ff027431 */ /* 0x000fe400000001ff */
[----:B------:R-:W-:Y:S01]  /*0e20*/  IMAD.MOV.U32 R10, RZ, RZ, RZ ;  /* 0x000000ffff0a7224 */ /* 0x000fe200078e00ff */
[----:B------:R-:W-:Y:S01]  /*0e30*/  I2FP.F32.U32 R9, R9 ;  /* 0x0000000900097245 */ /* 0x000fe20000201000 */
[----:B------:R-:W-:-:S04]  /*0e40*/  IMAD.MOV.U32 R6, RZ, RZ, RZ ;  /* 0x000000ffff067224 */ /* 0x000fc800078e00ff */
[----:B0-----:R-:W-:Y:S02]  /*0e50*/  FMUL R9, R9, UR4 ;  /* 0x0000000409097c20 */ /* 0x001fe40008400000 */
[----:B------:R-:W-:Y:S05]  /*0e60*/  @!P0 BRA `(.L_x_19) ;  /* 0x0000000000448947 */ /* 0x000fea0003800000 */
[----:B------:R-:W-:Y:S01]  /*0e70*/  VIADD R2, R0, 0x1800000 ;  /* 0x0180000000027836 */ /* 0x000fe20000000000 */
[----:B------:R-:W-:Y:S04]  /*0e80*/  BSSY.RECONVERGENT B1, `(.L_x_20) ;  /* 0x000000c000017945 */ /* 0x000fe80003800200 */
[----:B------:R-:W-:-:S04]  /*0e90*/  LOP3.LUT R2, R2, 0x7f800000, RZ, 0xc0, !PT ;  /* 0x7f80000002027812 */ /* 0x000fc800078ec0ff */
[----:B------:R-:W-:-:S13]  /*0ea0*/  ISETP.GT.U32.AND P0, PT, R2, 0x1ffffff, PT ;  /* 0x01ffffff0200780c */ /* 0x000fda0003f04070 */
[----:B------:R-:W-:Y:S05]  /*0eb0*/  @P0 BRA `(.L_x_21) ;  /* 0x0000000000100947 */ /* 0x000fea0003800000 */
[----:B------:R-:W-:-:S07]  /*0ec0*/  MOV R16, 0xee0 ;  /* 0x00000ee000107802 */ /* 0x000fce0000000f00 */
[----:B------:R-:W-:Y:S05]  /*0ed0*/  CALL.REL.NOINC `($__internal_0_$__cuda_sm20_rcp_rn_f32_slowpath) ;  /* 0x0000000400647944 */ /* 0x000fea0003c00000 */
[----:B------:R-:W-:Y:S01]  /*0ee0*/  MOV R6, R0 ;  /* 0x0000000000067202 */ /* 0x000fe20000000f00 */
[----:B------:R-:W-:Y:S06]  /*0ef0*/  BRA `(.L_x_22) ;  /* 0x0000000000107947 */ /* 0x000fec0003800000 */
.L_x_21:
[----:B------:R-:W0:Y:S02]  /*0f00*/  MUFU.RCP R3, R0 ;  /* 0x0000000000037308 */ /* 0x000e240000001000 */
[----:B0-----:R-:W-:-:S04]  /*0f10*/  FFMA R2, R3, R0, -1 ;  /* 0xbf80000003027423 */ /* 0x001fc80000000000 */
[----:B------:R-:W-:-:S04]  /*0f20*/  FADD.FTZ R2, -R2, -RZ ;  /* 0x800000ff02027221 */ /* 0x000fc80000010100 */
[----:B------:R-:W-:-:S07]  /*0f30*/  FFMA R6, R3, R2, R3 ;  /* 0x0000000203067223 */ /* 0x000fce0000000003 */
.L_x_22:
[----:B------:R-:W-:Y:S05]  /*0f40*/  BSYNC.RECONVERGENT B1 ;  /* 0x0000000000017941 */ /* 0x000fea0003800200 */
.L_x_20:
[-C--:B------:R-:W-:Y:S01]  /*0f50*/  FMUL R2, R11, R6.reuse ;  /* 0x000000060b027220 */ /* 0x080fe20000400000 */
[-C--:B------:R-:W-:Y:S01]  /*0f60*/  FMUL R10, R12, R6.reuse ;  /* 0x000000060c0a7220 */ /* 0x080fe20000400000 */
[----:B------:R-:W-:-:S07]  /*0f70*/  FMUL R6, R15, R6 ;  /* 0x000000060f067220 */ /* 0x000fce0000400000 */
.L_x_19:
[----:B------:R-:W-:Y:S05]  /*0f80*/  BSYNC.RECONVERGENT B0 ;  /* 0x0000000000007941 */ /* 0x000fea0003800200 */
.L_x_18:
[C---:B------:R-:W-:Y:S01]  /*0f90*/  FMUL R6, R9.reuse, R6 ;  /* 0x0000000609067220 */ /* 0x040fe20000400000 */
[C---:B------:R-:W-:Y:S01]  /*0fa0*/  FMUL R7, R9.reuse, R10 ;  /* 0x0000000a09077220 */ /* 0x040fe20000400000 */
[----:B------:R-:W-:Y:S01]  /*0fb0*/  FMUL R9, R9, R2 ;  /* 0x0000000209097220 */ /* 0x000fe20000400000 */
        /* <DEDUP_REMOVED lines=11> */
[----:B------:R-:W-:Y:S01]  /*1070*/  IMAD.MOV.U32 R2, RZ, RZ, R0 ;  /* 0x000000ffff027224 */ /* 0x000fe200078e0000 */
[----:B------:R-:W-:Y:S06]  /*1080*/  BRA `(.L_x_25) ;  /* 0x0000000000107947 */ /* 0x000fec0003800000 */
.L_x_24:
[----:B------:R-:W-:Y:S01]  /*1090*/  FMUL.FTZ R2, R3, R0 ;  /* 0x0000000003027220 */ /* 0x000fe20000410000 */
[----:B------:R-:W-:-:S03]  /*10a0*/  FMUL.FTZ R0, R0, 0.5 ;  /* 0x3f00000000007820 */ /* 0x000fc60000410000 */
[----:B------:R-:W-:-:S04]  /*10b0*/  FFMA R3, -R2, R2, R3 ;  /* 0x0000000202037223 */ /* 0x000fc80000000103 */
[----:B------:R-:W-:-:S07]  /*10c0*/  FFMA R2, R3, R0, R2 ;  /* 0x0000000003027223 */ /* 0x000fce0000000002 */
.L_x_25:
[----:B------:R-:W-:Y:S05]  /*10d0*/  BSYNC.RECONVERGENT B0 ;  /* 0x0000000000007941 */ /* 0x000fea0003800200 */
.L_x_23:
[----:B------:R-:W-:Y:S01]  /*10e0*/  FSETP.GT.AND P0, PT, R2, 1000, PT ;  /* 0x447a00000200780b */ /* 0x000fe20003f04000 */
[----:B------:R-:W-:-:S12]  /*10f0*/  BSSY.RECONVERGENT B0, `(.L_x_26) ;  /* 0x0000014000007945 */ /* 0x000fd80003800200 */
[----:B------:R-:W-:Y:S05]  /*1100*/  @!P0 BRA `(.L_x_27) ;  /* 0x0000000000488947 */ /* 0x000fea0003800000 */
[----:B------:R-:W0:Y:S01]  /*1110*/  MUFU.RCP R3, R2 ;  /* 0x0000000200037308 */ /* 0x000e220000001000 */
[----:B------:R-:W-:Y:S01]  /*1120*/  UMOV UR4, 0x447a0000 ;  /* 0x447a000000047882 */ /* 0x000fe20000000000 */
[----:B------:R-:W-:Y:S01]  /*1130*/  BSSY.RECONVERGENT B1, `(.L_x_28) ;  /* 0x000000c000017945 */ /* 0x000fe20003800200 */
[----:B------:R-:W-:-:S05]  /*1140*/  MOV R11, UR4 ;  /* 0x00000004000b7c02 */ /* 0x000fca0008000f00 */
[----:B------:R-:W1:Y:S01]  /*1150*/  FCHK P0, R11, R2 ;  /* 0x000000020b007302 */ /* 0x000e620000000000 */
[----:B0-----:R-:W-:-:S04]  /*1160*/  FFMA R0, R3, -R2, 1 ;  /* 0x3f80000003007423 */ /* 0x001fc80000000802 */
[----:B------:R-:W-:-:S04]  /*1170*/  FFMA R0, R3, R0, R3 ;  /* 0x0000000003007223 */ /* 0x000fc80000000003 */
[----:B------:R-:W-:-:S04]  /*1180*/  FFMA R3, R0, 1000, RZ ;  /* 0x447a000000037823 */ /* 0x000fc800000000ff */
[----:B------:R-:W-:-:S04]  /*1190*/  FFMA R10, R3, -R2, 1000 ;  /* 0x447a0000030a7423 */ /* 0x000fc80000000802 */
[----:B------:R-:W-:Y:S01]  /*11a0*/  FFMA R0, R0, R10, R3 ;  /* 0x0000000a00007223 */ /* 0x000fe20000000003 */
[----:B-1----:R-:W-:Y:S06]  /*11b0*/  @!P0 BRA `(.L_x_29) ;  /* 0x00000000000c8947 */ /* 0x002fec0003800000 */
[----:B------:R-:W-:Y:S01]  /*11c0*/  IMAD.MOV.U32 R0, RZ, RZ, R2 ;  /* 0x000000ffff007224 */ /* 0x000fe200078e0002 */
[----:B------:R-:W-:-:S07]  /*11d0*/  MOV R2, 0x11f0 ;  /* 0x000011f000027802 */ /* 0x000fce0000000f00 */
[----:B------:R-:W-:Y:S05]  /*11e0*/  CALL.REL.NOINC `($__internal_2_$__cuda_sm3x_div_rn_noftz_f32_slowpath) ;  /* 0x0000000400d47944 */ /* 0x000fea0003c00000 */
.L_x_29:
[----:B------:R-:W-:Y:S05]  /*11f0*/  BSYNC.RECONVERGENT B1 ;  /* 0x0000000000017941 */ /* 0x000fea0003800200 */
.L_x_28:
[-C--:B------:R-:W-:Y:S01]  /*1200*/  FMUL R9, R9, R0.reuse ;  /* 0x0000000009097220 */ /* 0x080fe20000400000 */
[-C--:B------:R-:W-:Y:S01]  /*1210*/  FMUL R7, R7, R0.reuse ;  /* 0x0000000007077220 */ /* 0x080fe20000400000 */
[----:B------:R-:W-:-:S07]  /*1220*/  FMUL R6, R6, R0 ;  /* 0x0000000006067220 */ /* 0x000fce0000400000 */
.L_x_27:
[----:B------:R-:W-:Y:S05]  /*1230*/  BSYNC.RECONVERGENT B0 ;  /* 0x0000000000007941 */ /* 0x000fea0003800200 */
.L_x_26:
[----:B------:R-:W-:Y:S01]  /*1240*/  FMNMX R0, R8, 9.9999999747524270788e-07, !PT ;  /* 0x358637bd08007809 */ /* 0x000fe20007800000 */
[----:B------:R-:W-:Y:S04]  /*1250*/  BSSY.RECONVERGENT B0, `(.L_x_30) ;  /* 0x000000d000007945 */ /* 0x000fe80003800200 */
[----:B------:R-:W-:-:S05]  /*1260*/  VIADD R2, R0, 0x1800000 ;  /* 0x0180000000027836 */ /* 0x000fca0000000000 */
[----:B------:R-:W-:-:S04]  /*1270*/  LOP3.LUT R2, R2, 0x7f800000, RZ, 0xc0, !PT ;  /* 0x7f80000002027812 */ /* 0x000fc800078ec0ff */
[----:B------:R-:W-:-:S13]  /*1280*/  ISETP.GT.U32.AND P0, PT, R2, 0x1ffffff, PT ;  /* 0x01ffffff0200780c */ /* 0x000fda0003f04070 */
[----:B------:R-:W-:Y:S05]  /*1290*/  @P0 BRA `(.L_x_31) ;  /* 0x0000000000100947 */ /* 0x000fea0003800000 */
[----:B------:R-:W-:-:S07]  /*12a0*/  MOV R16, 0x12c0 ;  /* 0x000012c000107802 */ /* 0x000fce0000000f00 */
[----:B------:R-:W-:Y:S05]  /*12b0*/  CALL.REL.NOINC `($__internal_0_$__cuda_sm20_rcp_rn_f32_slowpath) ;  /* 0x00000000006c7944 */ /* 0x000fea0003c00000 */
[----:B------:R-:W-:Y:S01]  /*12c0*/  IMAD.MOV.U32 R2, RZ, RZ, R0 ;  /* 0x000000ffff027224 */ /* 0x000fe200078e0000 */
[----:B------:R-:W-:Y:S06]  /*12d0*/  BRA `(.L_x_32) ;  /* 0x0000000000107947 */ /* 0x000fec0003800000 */
.L_x_31:
[----:B------:R-:W0:Y:S02]  /*12e0*/  MUFU.RCP R3, R0 ;  /* 0x0000000000037308 */ /* 0x000e240000001000 */
[----:B0-----:R-:W-:-:S04]  /*12f0*/  FFMA R2, R0, R3, -1 ;  /* 0xbf80000000027423 */ /* 0x001fc80000000003 */
[----:B------:R-:W-:-:S04]  /*1300*/  FADD.FTZ R2, -R2, -RZ ;  /* 0x800000ff02027221 */ /* 0x000fc80000010100 */
[----:B------:R-:W-:-:S07]  /*1310*/  FFMA R2, R3, R2, R3 ;  /* 0x0000000203027223 */ /* 0x000fce0000000003 */
.L_x_32:
[----:B------:R-:W-:Y:S05]  /*1320*/  BSYNC.RECONVERGENT B0 ;  /* 0x0000000000007941 */ /* 0x000fea0003800200 */
.L_x_30:
[----:B------:R-:W0:Y:S01]  /*1330*/  LDCU UR4, c[0x0][0x39c] ;  /* 0x00007380ff0477ac */ /* 0x000e220008000800 */
[C---:B------:R-:W-:Y:S01]  /*1340*/  FMUL R9, R2.reuse, R9 ;  /* 0x0000000902097220 */ /* 0x040fe20000400000 */
[C---:B------:R-:W-:Y:S01]  /*1350*/  FMUL R7, R2.reuse, R7 ;  /* 0x0000000702077220 */ /* 0x040fe20000400000 */
[----:B------:R-:W-:Y:S02]  /*1360*/  FMUL R2, R2, R6 ;  /* 0x0000000602027220 */ /* 0x000fe40000400000 */
[----:B0-----:R-:W-:Y:S01]  /*1370*/  FMUL R9, R9, UR4 ;  /* 0x0000000409097c20 */ /* 0x001fe20008400000 */
[----:B------:R-:W-:Y:S01]  /*1380*/  FMUL R7, R7, UR4 ;  /* 0x0000000407077c20 */ /* 0x000fe20008400000 */
[----:B------:R-:W-:-:S03]  /*1390*/  FMUL R3, R2, UR4 ;  /* 0x0000000402037c20 */ /* 0x000fc60008400000 */
[----:B------:R-:W-:Y:S04]  /*13a0*/  REDG.E.ADD.F32.FTZ.RN.STRONG.GPU desc[UR12][R4.64+0x1c], R9 ;  /* 0x00001c09040079a6 */ /* 0x000fe8000c12f30c */
[----:B------:R-:W-:Y:S04]  /*13b0*/  REDG.E.ADD.F32.FTZ.RN.STRONG.GPU desc[UR12][R4.64+0x20], R7 ;  /* 0x00002007040079a6 */ /* 0x000fe8000c12f30c */
[----:B------:R-:W-:Y:S04]  /*13c0*/  REDG.E.ADD.F32.FTZ.RN.STRONG.GPU desc[UR12][R4.64+0x24], R3 ;  /* 0x00002403040079a6 */ /* 0x000fe8000c12f30c */
[----:B------:R-:W2:Y:S04]  /*13d0*/  LDG.E R0, desc[UR12][R4.64+0x1c] ;  /* 0x00001c0c04007981 */ /* 0x000ea8000c1e1900 */
[----:B------:R-:W3:Y:S04]  /*13e0*/  LDG.E R2, desc[UR12][R4.64+0x20] ;  /* 0x0000200c04027981 */ /* 0x000ee8000c1e1900 */
[----:B------:R-:W4:Y:S01]  /*13f0*/  LDG.E R6, desc[UR12][R4.64+0x24] ;  /* 0x0000240c04067981 */ /* 0x000f22000c1e1900 */
[----:B--2---:R-:W-:Y:S01]  /*1400*/  FMUL R11, R0, 0.89999997615814208984 ;  /* 0x3f666666000b7820 */ /* 0x004fe20000400000 */
[----:B---3--:R-:W-:-:S04]  /*1410*/  FMUL R13, R2, 0.89999997615814208984 ;  /* 0x3f666666020d7820 */ /* 0x008fc80000400000 */
[----:B------:R-:W-:Y:S01]  /*1420*/  STG.E desc[UR12][R4.64+0x1c], R11 ;  /* 0x00001c0b04007986 */ /* 0x000fe2000c10190c */
[----:B----4-:R-:W-:-:S03]  /*1430*/  FMUL R15, R6, 0.89999997615814208984 ;  /* 0x3f666666060f7820 */ /* 0x010fc60000400000 */
[----:B------:R-:W-:Y:S04]  /*1440*/  STG.E desc[UR12][R4.64+0x20], R13 ;  /* 0x0000200d04007986 */ /* 0x000fe8000c10190c */
[----:B------:R-:W-:Y:S01]  /*1450*/  STG.E desc[UR12][R4.64+0x24], R15 ;  /* 0x0000240f04007986 */ /* 0x000fe2000c10190c */
[----:B------:R-:W-:Y:S05]  /*1460*/  EXIT ;  /* 0x000000000000794d */ /* 0x000fea0003800000 */
        .weak           $__internal_0_$__cuda_sm20_rcp_rn_f32_slowpath
        .type           $__internal_0_$__cuda_sm20_rcp_rn_f32_slowpath,@function
        .size           $__internal_0_$__cuda_sm20_rcp_rn_f32_slowpath,($__internal_1_$__cuda_sm20_sqrt_rn_f32_slowpath - $__internal_0_$__cuda_sm20_rcp_rn_f32_slowpath)
$__internal_0_$__cuda_sm20_rcp_rn_f32_slowpath:
[----:B------:R-:W-:Y:S01]  /*1470*/  SHF.L.U32 R2, R0, 0x1, RZ ;  /* 0x0000000100027819 */ /* 0x000fe200000006ff */
[----:B------:R-:W-:Y:S03]  /*1480*/  BSSY.RECONVERGENT B2, `(.L_x_33) ;  /* 0x0000030000027945 */ /* 0x000fe60003800200 */
[----:B------:R-:W-:-:S04]  /*1490*/  SHF.R.U32.HI R2, RZ, 0x18, R2 ;  /* 0x00000018ff027819 */ /* 0x000fc80000011602 */
[----:B------:R-:W-:-:S13]  /*14a0*/  ISETP.NE.U32.AND P0, PT, R2, RZ, PT ;  /* 0x000000ff0200720c */ /* 0x000fda0003f05070 */
[----:B------:R-:W-:Y:S05]  /*14b0*/  @P0 BRA `(.L_x_34) ;  /* 0x0000000000280947 */ /* 0x000fea0003800000 */
[----:B------:R-:W-:-:S05]  /*14c0*/  IMAD.SHL.U32 R2, R0, 0x2, RZ ;  /* 0x0000000200027824 */ /* 0x000fca00078e00ff */
[----:B------:R-:W-:-:S13]  /*14d0*/  ISETP.NE.AND P0, PT, R2, RZ, PT ;  /* 0x000000ff0200720c */ /* 0x000fda0003f05270 */
[----:B------:R-:W-:Y:S01]  /*14e0*/  @P0 FFMA R17, R0, 1.84467440737095516160e+19, RZ ;  /* 0x5f80000000110823 */ /* 0x000fe200000000ff */
[----:B------:R-:W-:Y:S08]  /*14f0*/  @!P0 MUFU.RCP R3, R0 ;  /* 0x0000000000038308 */ /* 0x000ff00000001000 */
[----:B------:R-:W0:Y:S02]  /*1500*/  @P0 MUFU.RCP R2, R17 ;  /* 0x0000001100020308 */ /* 0x000e240000001000 */
[----:B0-----:R-:W-:-:S04]  /*1510*/  @P0 FFMA R18, R17, R2, -1 ;  /* 0xbf80000011120423 */ /* 0x001fc80000000002 */
[----:B------:R-:W-:-:S04]  /*1520*/  @P0 FADD.FTZ R19, -R18, -RZ ;  /* 0x800000ff12130221 */ /* 0x000fc80000010100 */
[----:B------:R-:W-:-:S04]  /*1530*/  @P0 FFMA R2, R2, R19, R2 ;  /* 0x0000001302020223 */ /* 0x000fc80000000002 */
[----:B------:R-:W-:Y:S01]  /*1540*/  @P0 FFMA R3, R2, 1.84467440737095516160e+19, RZ ;  /* 0x5f80000002030823 */ /* 0x000fe200000000ff */
[----:B------:R-:W-:Y:S06]  /*1550*/  BRA `(.L_x_35) ;  /* 0x0000000000887947 */ /* 0x000fec0003800000 */
.L_x_34:
[----:B------:R-:W-:-:S05]  /*1560*/  VIADD R3, R2, 0xffffff03 ;  /* 0xffffff0302037836 */ /* 0x000fca0000000000 */
[----:B------:R-:W-:-:S13]  /*1570*/  ISETP.GT.U32.AND P0, PT, R3, 0x1, PT ;  /* 0x000000010300780c */ /* 0x000fda0003f04070 */
[----:B------:R-:W-:Y:S05]  /*1580*/  @P0 BRA `(.L_x_36) ;  /* 0x0000000000780947 */ /* 0x000fea0003800000 */
[----:B------:R-:W-:Y:S01]  /*1590*/  LOP3.LUT R17, R0, 0x7fffff, RZ, 0xc0, !PT ;  /* 0x007fffff00117812 */ /* 0x000fe200078ec0ff */
[----:B------:R-:W-:-:S03]  /*15a0*/  IMAD.MOV.U32 R22, RZ, RZ, 0x3 ;  /* 0x00000003ff167424 */ /* 0x000fc600078e00ff */
[----:B------:R-:W-:Y:S02]  /*15b0*/  LOP3.LUT R17, R17, 0x3f800000, RZ, 0xfc, !PT ;  /* 0x3f80000011117812 */ /* 0x000fe400078efcff */
[----:B------:R-:W-:Y:S02]  /*15c0*/  SHF.L.U32 R21, R22, R3, RZ ;  /* 0x0000000316157219 */ /* 0x000fe400000006ff */
[----:B------:R-:W0:Y:S02]  /*15d0*/  MUFU.RCP R18, R17 ;  /* 0x0000001100127308 */ /* 0x000e240000001000 */
[----:B0-----:R-:W-:-:S04]  /*15e0*/  FFMA R19, R17, R18, -1 ;  /* 0xbf80000011137423 */ /* 0x001fc80000000012 */
[----:B------:R-:W-:-:S04]  /*15f0*/  FADD.FTZ R19, -R19, -RZ ;  /* 0x800000ff13137221 */ /* 0x000fc80000010100 */
[CCC-:B------:R-:W-:Y:S01]  /*1600*/  FFMA.RM R20, R18.reuse, R19.reuse, R18.reuse ;  /* 0x0000001312147223 */ /* 0x1c0fe20000004012 */
[----:B------:R-:W-:-:S04]  /*1610*/  FFMA.RP R19, R18, R19, R18 ;  /* 0x0000001312137223 */ /* 0x000fc80000008012 */
[C---:B------:R-:W-:Y:S02]  /*1620*/  LOP3.LUT R18, R20.reuse, 0x7fffff, RZ, 0xc0, !PT ;  /* 0x007fffff14127812 */ /* 0x040fe400078ec0ff */
[----:B------:R-:W-:Y:S02]  /*1630*/  FSETP.NEU.FTZ.AND P0, PT, R20, R19, PT ;  /* 0x000000131400720b */ /* 0x000fe40003f1d000 */
[----:B------:R-:W-:Y:S02]  /*1640*/  LOP3.LUT R18, R18, 0x800000, RZ, 0xfc, !PT ;  /* 0x0080000012127812 */ /* 0x000fe400078efcff */
[----:B------:R-:W-:Y:S02]  /*1650*/  SEL R19, RZ, 0xffffffff, !P0 ;  /* 0xffffffffff137807 */ /* 0x000fe40004000000 */
[----:B------:R-:W-:Y:S02]  /*1660*/  LOP3.LUT R20, R21, R18, RZ, 0xc0, !PT ;  /* 0x0000001215147212 */ /* 0x000fe400078ec0ff */
[----:B------:R-:W-:-:S02]  /*1670*/  IADD3 R19, PT, PT, -R19, RZ, RZ ;  /* 0x000000ff13137210 */ /* 0x000fc40007ffe1ff */
[-C--:B------:R-:W-:Y:S02]  /*1680*/  SHF.R.U32.HI R20, RZ, R3.reuse, R20 ;  /* 0x00000003ff147219 */ /* 0x080fe40000011614 */
[----:B------:R-:W-:Y:S02]  /*1690*/  LOP3.LUT P1, RZ, R19, R3, R18, 0xf8, !PT ;  /* 0x0000000313ff7212 */ /* 0x000fe4000782f812 */
[C---:B------:R-:W-:Y:S02]  /*16a0*/  LOP3.LUT P0, RZ, R20.reuse, 0x1, RZ, 0xc0, !PT ;  /* 0x0000000114ff7812 */ /* 0x040fe4000780c0ff */
[----:B------:R-:W-:-:S04]  /*16b0*/  LOP3.LUT P2, RZ, R20, 0x2, RZ, 0xc0, !PT ;  /* 0x0000000214ff7812 */ /* 0x000fc8000784c0ff */
[----:B------:R-:W-:Y:S02]  /*16c0*/  PLOP3.LUT P0, PT, P0, P1, P2, 0xe0, 0x0 ;  /* 0x000000000000781c */ /* 0x000fe40000703c20 */
[----:B------:R-:W-:Y:S02]  /*16d0*/  LOP3.LUT P1, RZ, R0, 0x7fffff, RZ, 0xc0, !PT ;  /* 0x007fffff00ff7812 */ /* 0x000fe4000782c0ff */
[----:B------:R-:W-:-:S05]  /*16e0*/  SEL R3, RZ, 0x1, !P0 ;  /* 0x00000001ff037807 */ /* 0x000fca0004000000 */
[----:B------:R-:W-:-:S05]  /*16f0*/  IMAD.MOV R3, RZ, RZ, -R3 ;  /* 0x000000ffff037224 */ /* 0x000fca00078e0a03 */
[----:B------:R-:W-:Y:S01]  /*1700*/  ISETP.GE.AND P0, PT, R3, RZ, PT ;  /* 0x000000ff0300720c */ /* 0x000fe20003f06270 */
[----:B------:R-:W-:-:S05]  /*1710*/  VIADD R3, R2, 0xffffff04 ;  /* 0xffffff0402037836 */ /* 0x000fca0000000000 */
[----:B------:R-:W-:-:S07]  /*1720*/  SHF.R.U32.HI R3, RZ, R3, R18 ;  /* 0x00000003ff037219 */ /* 0x000fce0000011612 */
[----:B------:R-:W-:-:S05]  /*1730*/  @!P0 VIADD R3, R3, 0x1 ;  /* 0x0000000103038836 */ /* 0x000fca0000000000 */
[----:B------:R-:W-:-:S04]  /*1740*/  @!P1 SHF.L.U32 R3, R3, 0x1, RZ ;  /* 0x0000000103039819 */ /* 0x000fc800000006ff */
[----:B------:R-:W-:Y:S01]  /*1750*/  LOP3.LUT R3, R3, 0x80000000, R0, 0xf8, !PT ;  /* 0x8000000003037812 */ /* 0x000fe200078ef800 */
[----:B------:R-:W-:Y:S06]  /*1760*/  BRA `(.L_x_35) ;  /* 0x0000000000047947 */ /* 0x000fec0003800000 */
.L_x_36:
[----:B------:R0:W1:Y:S02]  /*1770*/  MUFU.RCP R3, R0 ;  /* 0x0000000000037308 */ /* 0x0000640000001000 */
.L_x_35:
[----:B------:R-:W-:Y:S05]  /*1780*/  BSYNC.RECONVERGENT B2 ;  /* 0x0000000000027941 */ /* 0x000fea0003800200 */
.L_x_33:
[----:B01----:R-:W-:Y:S02]  /*1790*/  IMAD.MOV.U32 R0, RZ, RZ, R3 ;  /* 0x000000ffff007224 */ /* 0x003fe400078e0003 */
[----:B------:R-:W-:Y:S02]  /*17a0*/  IMAD.MOV.U32 R2, RZ, RZ, R16 ;  /* 0x000000ffff027224 */ /* 0x000fe400078e0010 */
[----:B------:R-:W-:-:S04]  /*17b0*/  IMAD.MOV.U32 R3, RZ, RZ, 0x0 ;  /* 0x00000000ff037424 */ /* 0x000fc800078e00ff */
[----:B------:R-:W-:Y:S05]  /*17c0*/  RET.REL.NODEC R2 `(_Z35apply_functional_cardinality_kernelP12OntologyNodeiP18OntologyConstraintiff) ;  /* 0xffffffe8020c7950 */ /* 0x000fea0003c3ffff */
        .weak           $__internal_1_$__cuda_sm20_sqrt_rn_f32_slowpath
        .type           $__internal_1_$__cuda_sm20_sqrt_rn_f32_slowpath,@function
        .size           $__internal_1_$__cuda_sm20_sqrt_rn_f32_slowpath,($__internal_2_$__cuda_sm3x_div_rn_noftz_f32_slowpath - $__internal_1_$__cuda_sm20_sqrt_rn_f32_slowpath)
$__internal_1_$__cuda_sm20_sqrt_rn_f32_slowpath:
[----:B------:R-:W-:-:S13]  /*17d0*/  LOP3.LUT P0, RZ, R0, 0x7fffffff, RZ, 0xc0, !PT ;  /* 0x7fffffff00ff7812 */ /* 0x000fda000780c0ff */
[----:B------:R-:W-:Y:S01]  /*17e0*/  @!P0 MOV R2, R0 ;  /* 0x0000000000028202 */ /* 0x000fe20000000f00 */
[----:B------:R-:W-:Y:S06]  /*17f0*/  @!P0 BRA `(.L_x_37) ;  /* 0x0000000000408947 */ /* 0x000fec0003800000 */
[----:B------:R-:W-:-:S13]  /*1800*/  FSETP.GEU.FTZ.AND P0, PT, R0, RZ, PT ;  /* 0x000000ff0000720b */ /* 0x000fda0003f1e000 */
[----:B------:R-:W-:Y:S01]  /*1810*/  @!P0 IMAD.MOV.U32 R2, RZ, RZ, 0x7fffffff ;  /* 0x7fffffffff028424 */ /* 0x000fe200078e00ff */
[----:B------:R-:W-:Y:S06]  /*1820*/  @!P0 BRA `(.L_x_37) ;  /* 0x0000000000348947 */ /* 0x000fec0003800000 */
[----:B------:R-:W-:-:S13]  /*1830*/  FSETP.GTU.FTZ.AND P0, PT, |R0|, +INF , PT ;  /* 0x7f8000000000780b */ /* 0x000fda0003f1c200 */
[----:B------:R-:W-:Y:S01]  /*1840*/  @P0 FADD.FTZ R2, R0, 1 ;  /* 0x3f80000000020421 */ /* 0x000fe20000010000 */
[----:B------:R-:W-:Y:S06]  /*1850*/  @P0 BRA `(.L_x_37) ;  /* 0x0000000000280947 */ /* 0x000fec0003800000 */
[----:B------:R-:W-:-:S13]  /*1860*/  FSETP.NEU.FTZ.AND P0, PT, |R0|, +INF , PT ;  /* 0x7f8000000000780b */ /* 0x000fda0003f1d200 */
[----:B------:R-:W-:-:S04]  /*1870*/  @P0 FFMA R3, R0, 1.84467440737095516160e+19, RZ ;  /* 0x5f80000000030823 */ /* 0x000fc800000000ff */
[----:B------:R-:W0:Y:S02]  /*1880*/  @P0 MUFU.RSQ R2, R3 ;  /* 0x0000000300020308 */ /* 0x000e240000001400 */
[----:B0-----:R-:W-:Y:S01]  /*1890*/  @P0 FMUL.FTZ R10, R3, R2 ;  /* 0x00000002030a0220 */ /* 0x001fe20000410000 */
[----:B------:R-:W-:Y:S01]  /*18a0*/  @P0 FMUL.FTZ R14, R2, 0.5 ;  /* 0x3f000000020e0820 */ /* 0x000fe20000410000 */
[----:B------:R-:W-:Y:S02]  /*18b0*/  @!P0 IMAD.MOV.U32 R2, RZ, RZ, R0 ;  /* 0x000000ffff028224 */ /* 0x000fe400078e0000 */
[----:B------:R-:W-:-:S04]  /*18c0*/  @P0 FADD.FTZ R13, -R10, -RZ ;  /* 0x800000ff0a0d0221 */ /* 0x000fc80000010100 */
[----:B------:R-:W-:-:S04]  /*18d0*/  @P0 FFMA R13, R10, R13, R3 ;  /* 0x0000000d0a0d0223 */ /* 0x000fc80000000003 */
[----:B------:R-:W-:-:S04]  /*18e0*/  @P0 FFMA R13, R13, R14, R10 ;  /* 0x0000000e0d0d0223 */ /* 0x000fc8000000000a */
[----:B------:R-:W-:-:S07]  /*18f0*/  @P0 FMUL.FTZ R2, R13, 2.3283064365386962891e-10 ;  /* 0x2f8000000d020820 */ /* 0x000fce0000410000 */
.L_x_37:
[----:B------:R-:W-:Y:S01]  /*1900*/  IMAD.MOV.U32 R0, RZ, RZ, R2 ;  /* 0x000000ffff007224 */ /* 0x000fe200078e0002 */
[----:B------:R-:W-:Y:S01]  /*1910*/  MOV R2, R16 ;  /* 0x0000001000027202 */ /* 0x000fe20000000f00 */
[----:B------:R-:W-:-:S04]  /*1920*/  IMAD.MOV.U32 R3, RZ, RZ, 0x0 ;  /* 0x00000000ff037424 */ /* 0x000fc800078e00ff */
[----:B------:R-:W-:Y:S05]  /*1930*/  RET.REL.NODEC R2 `(_Z35apply_functional_cardinality_kernelP12OntologyNodeiP18OntologyConstraintiff) ;  /* 0xffffffe402b07950 */ /* 0x000fea0003c3ffff */
        .weak           $__internal_2_$__cuda_sm3x_div_rn_noftz_f32_slowpath
        .type           $__internal_2_$__cuda_sm3x_div_rn_noftz_f32_slowpath,@function
        .size           $__internal_2_$__cuda_sm3x_div_rn_noftz_f32_slowpath,(.L_x_201 - $__internal_2_$__cuda_sm3x_div_rn_noftz_f32_slowpath)
$__internal_2_$__cuda_sm3x_div_rn_noftz_f32_slowpath:
[----:B------:R-:W-:Y:S01]  /*1940*/  SHF.R.U32.HI R3, RZ, 0x17, R0 ;  /* 0x00000017ff037819 */ /* 0x000fe20000011600 */
[----:B------:R-:W-:Y:S04]  /*1950*/  BSSY.RECONVERGENT B2, `(.L_x_38) ;  /* 0x000005b000027945 */ /* 0x000fe80003800200 */
[----:B------:R-:W-:Y:S01]  /*1960*/  BSSY.RELIABLE B3, `(.L_x_39) ;  /* 0x0000019000037945 */ /* 0x000fe20003800100 */
[----:B------:R-:W-:-:S05]  /*1970*/  LOP3.LUT R15, R3, 0xff, RZ, 0xc0, !PT ;  /* 0x000000ff030f7812 */ /* 0x000fca00078ec0ff */
[----:B------:R-:W-:-:S05]  /*1980*/  VIADD R11, R15, 0xffffffff ;  /* 0xffffffff0f0b7836 */ /* 0x000fca0000000000 */
[----:B------:R-:W-:-:S13]  /*1990*/  ISETP.GT.U32.AND P0, PT, R11, 0xfd, PT ;  /* 0x000000fd0b00780c */ /* 0x000fda0003f04070 */
[----:B------:R-:W-:Y:S01]  /*19a0*/  @!P0 IMAD.MOV.U32 R10, RZ, RZ, RZ ;  /* 0x000000ffff0a8224 */ /* 0x000fe200078e00ff */
[----:B------:R-:W-:Y:S06]  /*19b0*/  @!P0 BRA `(.L_x_40) ;  /* 0x00000000004c8947 */ /* 0x000fec0003800000 */
[----:B------:R-:W-:-:S13]  /*19c0*/  FSETP.GTU.FTZ.AND P0, PT, |R0|, +INF , PT ;  /* 0x7f8000000000780b */ /* 0x000fda0003f1c200 */
[----:B------:R-:W-:Y:S05]  /*19d0*/  @P0 BREAK.RELIABLE B3 ;  /* 0x0000000000030942 */ /* 0x000fea0003800100 */
[----:B------:R-:W-:Y:S05]  /*19e0*/  @P0 BRA `(.L_x_41) ;  /* 0x0000000400400947 */ /* 0x000fea0003800000 */
[----:B------:R-:W-:-:S05]  /*19f0*/  HFMA2 R3, -RZ, RZ, 4.4765625, 0 ;  /* 0x447a0000ff037431 */ /* 0x000fca00000001ff */
[----:B------:R-:W-:-:S13]  /*1a00*/  LOP3.LUT P0, RZ, R0, 0x7fffffff, R3, 0xc8, !PT ;  /* 0x7fffffff00ff7812 */ /* 0x000fda000780c803 */
[----:B------:R-:W-:Y:S05]  /*1a10*/  @!P0 BREAK.RELIABLE B3 ;  /* 0x0000000000038942 */ /* 0x000fea0003800100 */
[----:B------:R-:W-:Y:S05]  /*1a20*/  @!P0 BRA `(.L_x_42) ;  /* 0x0000000400288947 */ /* 0x000fea0003800000 */
[----:B------:R-:W-:Y:S02]  /*1a30*/  FSETP.NEU.FTZ.AND P0, PT, |R0|, +INF , PT ;  /* 0x7f8000000000780b */ /* 0x000fe40003f1d200 */
[----:B------:R-:W-:-:S04]  /*1a40*/  LOP3.LUT P1, RZ, R3, 0x7fffffff, RZ, 0xc0, !PT ;  /* 0x7fffffff03ff7812 */ /* 0x000fc8000782c0ff */
[----:B------:R-:W-:-:S13]  /*1a50*/  PLOP3.LUT P0, PT, P0, P1, PT, 0x2f, 0xf2 ;  /* 0x0000000000f2781c */ /* 0x000fda0000702577 */
[----:B------:R-:W-:Y:S05]  /*1a60*/  @P0 BREAK.RELIABLE B3 ;  /* 0x0000000000030942 */ /* 0x000fea0003800100 */
[----:B------:R-:W-:Y:S05]  /*1a70*/  @P0 BRA `(.L_x_43) ;  /* 0x00000004000c0947 */ /* 0x000fea0003800000 */
[----:B------:R-:W-:-:S13]  /*1a80*/  LOP3.LUT P0, RZ, R0, 0x7fffffff, RZ, 0xc0, !PT ;  /* 0x7fffffff00ff7812 */ /* 0x000fda000780c0ff */
[----:B------:R-:W-:Y:S05]  /*1a90*/  @!P0 BREAK.RELIABLE B3 ;  /* 0x0000000000038942 */ /* 0x000fea0003800100 */
[----:B------:R-:W-:Y:S05]  /*1aa0*/  @!P0 BRA `(.L_x_44) ;  /* 0x0000000000f48947 */ /* 0x000fea0003800000 */
[----:B------:R-:W-:Y:S01]  /*1ab0*/  ISETP.GE.AND P0, PT, R11, RZ, PT ;  /* 0x000000ff0b00720c */ /* 0x000fe20003f06270 */
[----:B------:R-:W-:-:S12]  /*1ac0*/  IMAD.MOV.U32 R10, RZ, RZ, RZ ;  /* 0x000000ffff0a7224 */ /* 0x000fd800078e00ff */
[----:B------:R-:W-:Y:S01]  /*1ad0*/  @!P0 FFMA R0, R0, 1.84467440737095516160e+19, RZ ;  /* 0x5f80000000008823 */ /* 0x000fe200000000ff */
[----:B------:R-:W-:-:S07]  /*1ae0*/  @!P0 VIADD R10, R10, 0x40 ;  /* 0x000000400a0a8836 */ /* 0x000fce0000000000 */
.L_x_40:
[----:B------:R-:W-:Y:S05]  /*1af0*/  BSYNC.RELIABLE B3 ;  /* 0x0000000000037941 */ /* 0x000fea0003800100 */
.L_x_39:
[----:B------:R-:W-:Y:S01]  /*1b00*/  LEA R3, R15, 0xc0800000, 0x17 ;  /* 0xc08000000f037811 */ /* 0x000fe200078eb8ff */
[----:B------:R-:W-:Y:S01]  /*1b10*/  UMOV UR4, 0x447a0000 ;  /* 0x447a000000047882 */ /* 0x000fe20000000000 */
[----:B------:R-:W-:Y:S01]  /*1b20*/  IADD3 R10, PT, PT, R10, 0x88, -R15 ;  /* 0x000000880a0a7810 */ /* 0x000fe20007ffe80f */
[----:B------:R-:W-:Y:S01]  /*1b30*/  UIADD3 UR4, UPT, UPT, UR4, -0x4800000, URZ ;  /* 0xfb80000004047890 */ /* 0x000fe2000fffe0ff */
[----:B------:R-:W-:Y:S01]  /*1b40*/  BSSY.RECONVERGENT B3, `(.L_x_45) ;  /* 0x0000032000037945 */ /* 0x000fe20003800200 */
[----:B------:R-:W-:-:S04]  /*1b50*/  IMAD.IADD R11, R0, 0x1, -R3 ;  /* 0x00000001000b7824 */ /* 0x000fc800078e0a03 */
[----:B------:R-:W0:Y:S01]  /*1b60*/  MUFU.RCP R0, R11 ;  /* 0x0000000b00007308 */ /* 0x000e220000001000 */
[----:B------:R-:W-:-:S04]  /*1b70*/  FADD.FTZ R3, -R11, -RZ ;  /* 0x800000ff0b037221 */ /* 0x000fc80000010100 */
[----:B0-----:R-:W-:-:S04]  /*1b80*/  FFMA R13, R0, R3, 1 ;  /* 0x3f800000000d7423 */ /* 0x001fc80000000003 */
[----:B------:R-:W-:-:S04]  /*1b90*/  FFMA R0, R0, R13, R0 ;  /* 0x0000000d00007223 */ /* 0x000fc80000000000 */
[----:B------:R-:W-:-:S04]  /*1ba0*/  FFMA R12, R0, UR4, RZ ;  /* 0x00000004000c7c23 */ /* 0x000fc800080000ff */
[----:B------:R-:W-:-:S04]  /*1bb0*/  FFMA R13, R3, R12, UR4 ;  /* 0x00000004030d7e23 */ /* 0x000fc8000800000c */
[----:B------:R-:W-:-:S04]  /*1bc0*/  FFMA R13, R0, R13, R12 ;  /* 0x0000000d000d7223 */ /* 0x000fc8000000000c */
[----:B------:R-:W-:-:S04]  /*1bd0*/  FFMA R14, R3, R13, UR4 ;  /* 0x00000004030e7e23 */ /* 0x000fc8000800000d */
[----:B------:R-:W-:-:S05]  /*1be0*/  FFMA R3, R0, R14, R13 ;  /* 0x0000000e00037223 */ /* 0x000fca000000000d */
[----:B------:R-:W-:-:S04]  /*1bf0*/  SHF.R.U32.HI R11, RZ, 0x17, R3 ;  /* 0x00000017ff0b7819 */ /* 0x000fc80000011603 */
[----:B------:R-:W-:-:S04]  /*1c00*/  LOP3.LUT R11, R11, 0xff, RZ, 0xc0, !PT ;  /* 0x000000ff0b0b7812 */ /* 0x000fc800078ec0ff */
[----:B------:R-:W-:-:S05]  /*1c10*/  IADD3 R15, PT, PT, R11, R10, RZ ;  /* 0x0000000a0b0f7210 */ /* 0x000fca0007ffe0ff */
[----:B------:R-:W-:-:S05]  /*1c20*/  VIADD R11, R15, 0xffffffff ;  /* 0xffffffff0f0b7836 */ /* 0x000fca0000000000 */
[----:B------:R-:W-:-:S13]  /*1c30*/  ISETP.GE.U32.AND P0, PT, R11, 0xfe, PT ;  /* 0x000000fe0b00780c */ /* 0x000fda0003f06070 */
[----:B------:R-:W-:Y:S05]  /*1c40*/  @!P0 BRA `(.L_x_46) ;  /* 0x0000000000808947 */ /* 0x000fea0003800000 */
[----:B------:R-:W-:-:S13]  /*1c50*/  ISETP.GT.AND P0, PT, R15, 0xfe, PT ;  /* 0x000000fe0f00780c */ /* 0x000fda0003f04270 */
[----:B------:R-:W-:Y:S05]  /*1c60*/  @P0 BRA `(.L_x_47) ;  /* 0x00000000006c0947 */ /* 0x000fea0003800000 */
[----:B------:R-:W-:-:S13]  /*1c70*/  ISETP.GE.AND P0, PT, R15, 0x1, PT ;  /* 0x000000010f00780c */ /* 0x000fda0003f06270 */
[----:B------:R-:W-:Y:S05]  /*1c80*/  @P0 BRA `(.L_x_48) ;  /* 0x0000000000740947 */ /* 0x000fea0003800000 */
[----:B------:R-:W-:Y:S02]  /*1c90*/  ISETP.GE.AND P0, PT, R15, -0x18, PT ;  /* 0xffffffe80f00780c */ /* 0x000fe40003f06270 */
[----:B------:R-:W-:-:S11]  /*1ca0*/  LOP3.LUT R3, R3, 0x80000000, RZ, 0xc0, !PT ;  /* 0x8000000003037812 */ /* 0x000fd600078ec0ff */
[----:B------:R-:W-:Y:S05]  /*1cb0*/  @!P0 BRA `(.L_x_48) ;  /* 0x0000000000688947 */ /* 0x000fea0003800000 */
[CCC-:B------:R-:W-:Y:S01]  /*1cc0*/  FFMA.RZ R10, R0.reuse, R14.reuse, R13.reuse ;  /* 0x0000000e000a7223 */ /* 0x1c0fe2000000c00d */
[-CC-:B------:R-:W-:Y:S01]  /*1cd0*/  FFMA.RM R11, R0, R14.reuse, R13.reuse ;  /* 0x0000000e000b7223 */ /* 0x180fe2000000400d */
[C---:B------:R-:W-:Y:S02]  /*1ce0*/  ISETP.NE.AND P2, PT, R15.reuse, RZ, PT ;  /* 0x000000ff0f00720c */ /* 0x040fe40003f45270 */
[C---:B------:R-:W-:Y:S02]  /*1cf0*/  ISETP.NE.AND P1, PT, R15.reuse, RZ, PT ;  /* 0x000000ff0f00720c */ /* 0x040fe40003f25270 */
[----:B------:R-:W-:Y:S01]  /*1d00*/  LOP3.LUT R12, R10, 0x7fffff, RZ, 0xc0, !PT ;  /* 0x007fffff0a0c7812 */ /* 0x000fe200078ec0ff */
[----:B------:R-:W-:Y:S01]  /*1d10*/  FFMA.RP R10, R0, R14, R13 ;  /* 0x0000000e000a7223 */ /* 0x000fe2000000800d */
[C---:B------:R-:W-:Y:S01]  /*1d20*/  VIADD R13, R15.reuse, 0x20 ;  /* 0x000000200f0d7836 */ /* 0x040fe20000000000 */
[----:B------:R-:W-:Y:S02]  /*1d30*/  IADD3 R0, PT, PT, -R15, RZ, RZ ;  /* 0x000000ff0f007210 */ /* 0x000fe40007ffe1ff */
[----:B------:R-:W-:-:S02]  /*1d40*/  LOP3.LUT R12, R12, 0x800000, RZ, 0xfc, !PT ;  /* 0x008000000c0c7812 */ /* 0x000fc400078efcff */
[----:B------:R-:W-:Y:S02]  /*1d50*/  FSETP.NEU.FTZ.AND P0, PT, R10, R11, PT ;  /* 0x0000000b0a00720b */ /* 0x000fe40003f1d000 */
[----:B------:R-:W-:Y:S02]  /*1d60*/  SHF.L.U32 R13, R12, R13, RZ ;  /* 0x0000000d0c0d7219 */ /* 0x000fe400000006ff */
[----:B------:R-:W-:Y:S02]  /*1d70*/  SEL R11, R0, RZ, P2 ;  /* 0x000000ff000b7207 */ /* 0x000fe40001000000 */
[----:B------:R-:W-:Y:S02]  /*1d80*/  ISETP.NE.AND P1, PT, R13, RZ, P1 ;  /* 0x000000ff0d00720c */ /* 0x000fe40000f25270 */
[----:B------:R-:W-:Y:S02]  /*1d90*/  SHF.R.U32.HI R11, RZ, R11, R12 ;  /* 0x0000000bff0b7219 */ /* 0x000fe4000001160c */
[----:B------:R-:W-:-:S02]  /*1da0*/  PLOP3.LUT P0, PT, P0, P1, PT, 0xf8, 0x8f ;  /* 0x00000000008f781c */ /* 0x000fc40000703f70 */
[----:B------:R-:W-:Y:S02]  /*1db0*/  SHF.R.U32.HI R13, RZ, 0x1, R11 ;  /* 0x00000001ff0d7819 */ /* 0x000fe4000001160b */
[----:B------:R-:W-:-:S04]  /*1dc0*/  SEL R0, RZ, 0x1, !P0 ;  /* 0x00000001ff007807 */ /* 0x000fc80004000000 */
[----:B------:R-:W-:-:S04]  /*1dd0*/  LOP3.LUT R0, R0, 0x1, R13, 0xf8, !PT ;  /* 0x0000000100007812 */ /* 0x000fc800078ef80d */
[----:B------:R-:W-:-:S05]  /*1de0*/  LOP3.LUT R0, R0, R11, RZ, 0xc0, !PT ;  /* 0x0000000b00007212 */ /* 0x000fca00078ec0ff */
[----:B------:R-:W-:-:S05]  /*1df0*/  IMAD.IADD R0, R13, 0x1, R0 ;  /* 0x000000010d007824 */ /* 0x000fca00078e0200 */
[----:B------:R-:W-:Y:S01]  /*1e00*/  LOP3.LUT R3, R0, R3, RZ, 0xfc, !PT ;  /* 0x0000000300037212 */ /* 0x000fe200078efcff */
[----:B------:R-:W-:Y:S06]  /*1e10*/  BRA `(.L_x_48) ;  /* 0x0000000000107947 */ /* 0x000fec0003800000 */
.L_x_47:
[----:B------:R-:W-:-:S04]  /*1e20*/  LOP3.LUT R3, R3, 0x80000000, RZ, 0xc0, !PT ;  /* 0x8000000003037812 */ /* 0x000fc800078ec0ff */
[----:B------:R-:W-:Y:S01]  /*1e30*/  LOP3.LUT R3, R3, 0x7f800000, RZ, 0xfc, !PT ;  /* 0x7f80000003037812 */ /* 0x000fe200078efcff */
[----:B------:R-:W-:Y:S06]  /*1e40*/  BRA `(.L_x_48) ;  /* 0x0000000000047947 */ /* 0x000fec0003800000 */
.L_x_46:
[----:B------:R-:W-:-:S07]  /*1e50*/  IMAD R3, R10, 0x800000, R3 ;  /* 0x008000000a037824 */ /* 0x000fce00078e0203 */
.L_x_48:
[----:B------:R-:W-:Y:S05]  /*1e60*/  BSYNC.RECONVERGENT B3 ;  /* 0x0000000000037941 */ /* 0x000fea0003800200 */
.L_x_45:
[----:B------:R-:W-:Y:S05]  /*1e70*/  BRA `(.L_x_49) ;  /* 0x0000000000207947 */ /* 0x000fea0003800000 */
.L_x_44:
[----:B------:R-:W-:-:S04]  /*1e80*/  LOP3.LUT R3, R0, 0x80000000, R3, 0x48, !PT ;  /* 0x8000000000037812 */ /* 0x000fc800078e4803 */
[----:B------:R-:W-:Y:S01]  /*1e90*/  LOP3.LUT R3, R3, 0x7f800000, RZ, 0xfc, !PT ;  /* 0x7f80000003037812 */ /* 0x000fe200078efcff */
[----:B------:R-:W-:Y:S06]  /*1ea0*/  BRA `(.L_x_49) ;  /* 0x0000000000147947 */ /* 0x000fec0003800000 */
.L_x_43:
[----:B------:R-:W-:Y:S01]  /*1eb0*/  LOP3.LUT R3, R0, 0x80000000, R3, 0x48, !PT ;  /* 0x8000000000037812 */ /* 0x000fe200078e4803 */
[----:B------:R-:W-:Y:S06]  /*1ec0*/  BRA `(.L_x_49) ;  /* 0x00000000000c7947 */ /* 0x000fec0003800000 */
.L_x_42:
[----:B------:R-:W0:Y:S01]  /*1ed0*/  MUFU.RSQ R3, -QNAN ;  /* 0xffc0000000037908 */ /* 0x000e220000001400 */
[----:B------:R-:W-:Y:S05]  /*1ee0*/  BRA `(.L_x_49) ;  /* 0x0000000000047947 */ /* 0x000fea0003800000 */
.L_x_41:
[----:B------:R-:W-:-:S07]  /*1ef0*/  FADD.FTZ R3, R0, 1000 ;  /* 0x447a000000037421 */ /* 0x000fce0000010000 */
.L_x_49:
[----:B------:R-:W-:Y:S05]  /*1f00*/  BSYNC.RECONVERGENT B2 ;  /* 0x0000000000027941 */ /* 0x000fea0003800200 */
.L_x_38:
[----:B0-----:R-:W-:Y:S01]  /*1f10*/  MOV R0, R3 ;  /* 0x0000000300007202 */ /* 0x001fe20000000f00 */
[----:B------:R-:W-:-:S04]  /*1f20*/  IMAD.MOV.U32 R3, RZ, RZ, 0x0 ;  /* 0x00000000ff037424 */ /* 0x000fc800078e00ff */
[----:B------:R-:W-:Y:S05]  /*1f30*/  RET.REL.NODEC R2 `(_Z35apply_functional_cardinality_kernelP12OntologyNodeiP18OntologyConstraintiff) ;  /* 0xffffffe002307950 */ /* 0x000fea0003c3ffff */
.L_x_50:
[----:B------:R-:W-:-:S00]  /*1f40*/  BRA `(.L_x_50) ;  /* 0xfffffffc00fc7947 */ /* 0x000fc0000383ffff */
[----:B------:R-:W-:-:S00]  /*1f50*/  NOP ;  /* 0x0000000000007918 */ /* 0x000fc00000000000 */
        /* <DEDUP_REMOVED lines=10> */
.L_x_201:


//--------------------- .text._Z29apply_inverse_symmetry_kernelP12OntologyNodeiP18OntologyConstraintiff --------------------------
	.section	.text._Z29apply_inverse_symmetry_kernelP12OntologyNodeiP18OntologyConstraintiff,"ax",@progbits
	.align	128
        .global         _Z29apply_inverse_symmetry_kernelP12OntologyNodeiP18OntologyConstraintiff
        .type           _Z29apply_inverse_symmetry_kernelP12OntologyNodeiP18OntologyConstraintiff,@function
        .size           _Z29apply_inverse_symmetry_kernelP12OntologyNodeiP18OntologyConstraintiff,(.L_x_204 - _Z29apply_inverse_symmetry_kernelP12OntologyNodeiP18OntologyConstraintiff)
        .other          _Z29apply_inverse_symmetry_kernelP12OntologyNodeiP18OntologyConstraintiff,@"STO_CUDA_ENTRY STV_DEFAULT"
_Z29apply_inverse_symmetry_kernelP12OntologyNodeiP18OntologyConstraintiff:
.text._Z29apply_inverse_symmetry_kernelP12OntologyNodeiP18OntologyConstraintiff:
        /* <DEDUP_REMOVED lines=12> */
[----:B--2---:R-:W-:-:S13]  /*00c0*/  ISETP.NE.AND P0, PT, R0, 0x4, PT ;  /* 0x000000040000780c */ /* 0x004fda0003f05270 */
[----:B------:R-:W-:Y:S05]  /*00d0*/  @P0 EXIT ;  /* 0x000000000000094d */ /* 0x000fea0003800000 */
[----:B------:R-:W2:Y:S01]  /*00e0*/  LDG.E R7, desc[UR4][R8.64+0x18] ;  /* 0x0000180408077981 */ /* 0x000ea2000c1e1900 */
[----:B------:R-:W2:Y:S03]  /*00f0*/  LDCU UR6, c[0x0][0x388] ;  /* 0x00007100ff0677ac */ /* 0x000ea60008000800 */
[----:B------:R-:W3:Y:S01]  /*0100*/  LDG.E R3, desc[UR4][R8.64+0x1c] ;  /* 0x00001c0408037981 */ /* 0x000ee2000c1e1900 */
[----:B--2---:R-:W-:Y:S02]  /*0110*/  ISETP.GE.AND P0, PT, R7, UR6, PT ;  /* 0x0000000607007c0c */ /* 0x004fe4000bf06270 */
[----:B---3--:R-:W-:Y:S02]  /*0120*/  ISETP.GE.AND P1, PT, R3, UR6, PT ;  /* 0x0000000603007c0c */ /* 0x008fe4000bf26270 */
[----:B------:R-:W-:Y:S02]  /*0130*/  ISETP.LT.OR P0, PT, R7, RZ, P0 ;  /* 0x000000ff0700720c */ /* 0x000fe40000701670 */
[----:B------:R-:W-:-:S04]  /*0140*/  ISETP.LT.OR P1, PT, R3, RZ, P1 ;  /* 0x000000ff0300720c */ /* 0x000fc80000f21670 */
[----:B------:R-:W-:-:S13]  /*0150*/  PLOP3.LUT P0, PT, P0, P1, PT, 0xf8, 0x8f ;  /* 0x00000000008f781c */ /* 0x000fda0000703f70 */
[----:B------:R-:W-:Y:S05]  /*0160*/  @P0 EXIT ;  /* 0x000000000000094d */ /* 0x000fea0003800000 */
[----:B------:R-:W0:Y:S02]  /*0170*/  LDC.64 R4, c[0x0][0x380] ;  /* 0x0000e000ff047b82 */ /* 0x000e240000000a00 */
[----:B0-----:R-:W-:-:S05]  /*0180*/  IMAD.WIDE.U32 R6, R7, 0x50, R4 ;  /* 0x0000005007067825 */ /* 0x001fca00078e0004 */
[----:B------:R-:W2:Y:S02]  /*0190*/  LDG.E R0, desc[UR4][R6.64+0x8] ;  /* 0x0000080406007981 */ /* 0x000ea4000c1e1900 */
[----:B--2---:R-:W-:-:S13]  /*01a0*/  LOP3.LUT P0, RZ, R0, 0x4, RZ, 0xc0, !PT ;  /* 0x0000000400ff7812 */ /* 0x004fda000780c0ff */
[----:B------:R-:W-:Y:S05]  /*01b0*/  @!P0 EXIT ;  /* 0x000000000000894d */ /* 0x000fea0003800000 */
[----:B------:R-:W-:-:S05]  /*01c0*/  IMAD.WIDE.U32 R4, R3, 0x50, R4 ;  /* 0x0000005003047825 */ /* 0x000fca00078e0004 */
[----:B------:R-:W2:Y:S02]  /*01d0*/  LDG.E R0, desc[UR4][R4.64+0x8] ;  /* 0x0000080404007981 */ /* 0x000ea4000c1e1900 */
[----:B--2---:R-:W-:-:S13]  /*01e0*/  LOP3.LUT P0, RZ, R0, 0x4, RZ, 0xc0, !PT ;  /* 0x0000000400ff7812 */ /* 0x004fda000780c0ff */
[----:B------:R-:W-:Y:S05]  /*01f0*/  @!P0 EXIT ;  /* 0x000000000000894d */ /* 0x000fea0003800000 */
[----:B------:R-:W2:Y:S01]  /*0200*/  LDG.E R16, desc[UR4][R6.64+0x18] ;  /* 0x0000180406107981 */ /* 0x000ea2000c1e1900 */
[----:B------:R-:W0:Y:S03]  /*0210*/  LDCU UR6, c[0x0][0x3a0] ;  /* 0x00007400ff0677ac */ /* 0x000e260008000800 */
[----:B------:R-:W2:Y:S04]  /*0220*/  LDG.E R0, desc[UR4][R4.64+0x18] ;  /* 0x0000180404007981 */ /* 0x000ea8000c1e1900 */
[----:B------:R-:W3:Y:S04]  /*0230*/  LDG.E R10, desc[UR4][R6.64+0x14] ;  /* 0x00001404060a7981 */ /* 0x000ee8000c1e1900 */
[----:B------:R-:W3:Y:S04]  /*0240*/  LDG.E R17, desc[UR4][R4.64+0x14] ;  /* 0x0000140404117981 */ /* 0x000ee8000c1e1900 */
[----:B------:R-:W0:Y:S04]  /*0250*/  LDG.E R11, desc[UR4][R8.64+0x10] ;  /* 0x00001004080b7981 */ /* 0x000e28000c1e1900 */
[----:B------:R-:W4:Y:S04]  /*0260*/  LDG.E R12, desc[UR4][R6.64+0x10] ;  /* 0x00001004060c7981 */ /* 0x000f28000c1e1900 */
[----:B------:R-:W4:Y:S04]  /*0270*/  LDG.E R15, desc[UR4][R4.64+0x10] ;  /* 0x00001004040f7981 */ /* 0x000f28000c1e1900 */
[----:B------:R1:W5:Y:S04]  /*0280*/  LDG.E R2, desc[UR4][R6.64+0x28] ;  /* 0x0000280406027981 */ /* 0x000368000c1e1900 */
[----:B------:R1:W5:Y:S01]  /*0290*/  LDG.E R14, desc[UR4][R4.64+0x28] ;  /* 0x00002804040e7981 */ /* 0x000362000c1e1900 */
[----:B------:R-:W-:Y:S01]  /*02a0*/  BSSY.RECONVERGENT B0, `(.L_x_51) ;  /* 0x0000020000007945 */ /* 0x000fe20003800200 */
[----:B--2---:R-:W-:-:S04]  /*02b0*/  FADD R3, R16, R0 ;  /* 0x0000000010037221 */ /* 0x004fc80000000000 */
[----:B------:R-:W-:Y:S01]  /*02c0*/  FFMA R16, R3, 0.5, -R16 ;  /* 0x3f00000003107823 */ /* 0x000fe20000000810 */
[----:B---3--:R-:W-:Y:S01]  /*02d0*/  FADD R18, R10, R17 ;  /* 0x000000110a127221 */ /* 0x008fe20000000000 */
[----:B0-----:R-:W-:-:S03]  /*02e0*/  FMUL R11, R11, UR6 ;  /* 0x000000060b0b7c20 */ /* 0x001fc60008400000 */
[----:B------:R-:W-:Y:S01]  /*02f0*/  FFMA R20, R18, 0.5, -R10 ;  /* 0x3f00000012147823 */ /* 0x000fe2000000080a */
[----:B------:R-:W-:Y:S01]  /*0300*/  FMUL R10, R16, R11 ;  /* 0x0000000b100a7220 */ /* 0x000fe20000400000 */
[----:B----4-:R-:W-:-:S03]  /*0310*/  FADD R8, R12, R15 ;  /* 0x0000000f0c087221 */ /* 0x010fc60000000000 */
[----:B------:R-:W-:Y:S01]  /*0320*/  FMUL R9, R10, R10 ;  /* 0x0000000a0a097220 */ /* 0x000fe20000400000 */
[----:B------:R-:W-:Y:S01]  /*0330*/  FFMA R16, R8, 0.5, -R12 ;  /* 0x3f00000008107823 */ /* 0x000fe2000000080c */
[----:B------:R-:W-:-:S03]  /*0340*/  FMUL R12, R20, R11 ;  /* 0x0000000b140c7220 */ /* 0x000fc60000400000 */
[----:B------:R-:W-:Y:S01]  /*0350*/  FMUL R13, R16, R11 ;  /* 0x0000000b100d7220 */ /* 0x000fe20000400000 */
[----:B------:R-:W-:-:S04]  /*0360*/  FFMA R16, R12, R12, R9 ;  /* 0x0000000c0c107223 */ /* 0x000fc80000000009 */
[----:B------:R-:W-:-:S05]  /*0370*/  FFMA R16, R13, R13, R16 ;  /* 0x0000000d0d107223 */ /* 0x000fca0000000010 */
[----:B------:R-:W-:Y:S01]  /*0380*/  IADD3 R9, PT, PT, R16, -0xd000000, RZ ;  /* 0xf300000010097810 */ /* 0x000fe20007ffe0ff */
[----:B------:R1:W0:Y:S03]  /*0390*/  MUFU.RSQ R19, R16 ;  /* 0x0000001000137308 */ /* 0x0002260000001400 */
[----:B------:R-:W-:Y:S01]  /*03a0*/  ISETP.GT.U32.AND P0, PT, R9, 0x727fffff, PT ;  /* 0x727fffff0900780c */ /* 0x000fe20003f04070 */
[----:B------:R-:W-:Y:S01]  /*03b0*/  FFMA R8, R8, 0.5, -R15 ;  /* 0x3f00000008087823 */ /* 0x000fe2000000080f */
[----:B------:R-:W-:Y:S01]  /*03c0*/  FFMA R18, R18, 0.5, -R17 ;  /* 0x3f00000012127823 */ /* 0x000fe20000000811 */
[----:B------:R-:W-:Y:S02]  /*03d0*/  FFMA R0, R3, 0.5, -R0 ;  /* 0x3f00000003007823 */ /* 0x000fe40000000800 */
[-C--:B------:R-:W-:Y:S01]  /*03e0*/  FMUL R9, R8, R11.reuse ;  /* 0x0000000b08097220 */ /* 0x080fe20000400000 */
[-C--:B------:R-:W-:Y:S01]  /*03f0*/  FMUL R8, R18, R11.reuse ;  /* 0x0000000b12087220 */ /* 0x080fe20000400000 */
[----:B------:R-:W-:-:S06]  /*0400*/  FMUL R11, R0, R11 ;  /* 0x0000000b000b7220 */ /* 0x000fcc0000400000 */
[----:B-1----:R-:W-:Y:S05]  /*0410*/  @!P0 BRA `(.L_x_52) ;  /* 0x0000000000108947 */ /* 0x002fea0003800000 */
[----:B------:R-:W-:Y:S02]  /*0420*/  MOV R0, R16 ;  /* 0x0000001000007202 */ /* 0x000fe40000000f00 */
[----:B------:R-:W-:-:S07]  /*0430*/  MOV R20, 0x450 ;  /* 0x0000045000147802 */ /* 0x000fce0000000f00 */
[----:B0----5:R-:W-:Y:S05]  /*0440*/  CALL.REL.NOINC `($__internal_4_$__cuda_sm20_sqrt_rn_f32_slowpath) ;  /* 0x00000008008c7944 */ /* 0x021fea0003c00000 */
[----:B------:R-:W-:Y:S05]  /*0450*/  BRA `(.L_x_53) ;  /* 0x0000000000107947 */ /* 0x000fea0003800000 */
.L_x_52:
[----:B0-----:R-:W-:Y:S01]  /*0460*/  FMUL.FTZ R3, R16, R19 ;  /* 0x0000001310037220 */ /* 0x001fe20000410000 */
[----:B------:R-:W-:-:S03]  /*0470*/  FMUL.FTZ R19, R19, 0.5 ;  /* 0x3f00000013137820 */ /* 0x000fc60000410000 */
[----:B------:R-:W-:-:S04]  /*0480*/  FFMA R16, -R3, R3, R16 ;  /* 0x0000000303107223 */ /* 0x000fc80000000110 */
[----:B------:R-:W-:-:S07]  /*0490*/  FFMA R3, R16, R19, R3 ;  /* 0x0000001310037223 */ /* 0x000fce0000000003 */
.L_x_53:
[----:B------:R-:W-:Y:S05]  /*04a0*/  BSYNC.RECONVERGENT B0 ;  /* 0x0000000000007941 */ /* 0x000fea0003800200 */
.L_x_51:
[----:B------:R-:W-:Y:S01]  /*04b0*/  FSETP.GT.AND P0, PT, R3, 1000, PT ;  /* 0x447a00000300780b */ /* 0x000fe20003f04000 */
[----:B------:R-:W-:Y:S01]  /*04c0*/  BSSY.RECONVERGENT B0, `(.L_x_54) ;  /* 0x0000013000007945 */ /* 0x000fe20003800200 */
[----:B------:R-:W-:-:S11]  /*04d0*/  IMAD.MOV.U32 R15, RZ, RZ, 0x447a0000 ;  /* 0x447a0000ff0f7424 */ /* 0x000fd600078e00ff */
[----:B------:R-:W-:Y:S05]  /*04e0*/  @!P0 BRA `(.L_x_55) ;  /* 0x0000000000408947 */ /* 0x000fea0003800000 */
[----:B------:R-:W0:Y:S01]  /*04f0*/  MUFU.RCP R0, R3 ;  /* 0x0000000300007308 */ /* 0x000e220000001000 */
[----:B------:R-:W-:Y:S07]  /*0500*/  BSSY.RECONVERGENT B1, `(.L_x_56) ;  /* 0x000000b000017945 */ /* 0x000fee0003800200 */
[----:B------:R-:W1:Y:S01]  /*0510*/  FCHK P0, R15, R3 ;  /* 0x000000030f007302 */ /* 0x000e620000000000 */
[----:B0-----:R-:W-:-:S04]  /*0520*/  FFMA R17, R0, -R3, 1 ;  /* 0x3f80000000117423 */ /* 0x001fc80000000803 */
[----:B------:R-:W-:-:S04]  /*0530*/  FFMA R0, R0, R17, R0 ;  /* 0x0000001100007223 */ /* 0x000fc80000000000 */
[----:B------:R-:W-:-:S04]  /*0540*/  FFMA R16, R0, 1000, RZ ;  /* 0x447a000000107823 */ /* 0x000fc800000000ff */
[----:B------:R-:W-:-:S04]  /*0550*/  FFMA R17, R16, -R3, 1000 ;  /* 0x447a000010117423 */ /* 0x000fc80000000803 */
[----:B------:R-:W-:Y:S01]  /*0560*/  FFMA R17, R0, R17, R16 ;  /* 0x0000001100117223 */ /* 0x000fe20000000010 */
[----:B-1----:R-:W-:Y:S06]  /*0570*/  @!P0 BRA `(.L_x_57) ;  /* 0x00000000000c8947 */ /* 0x002fec0003800000 */
[----:B------:R-:W-:-:S07]  /*0580*/  MOV R16, 0x5a0 ;  /* 0x000005a000107802 */ /* 0x000fce0000000f00 */
[----:B-----5:R-:W-:Y:S05]  /*0590*/  CALL.REL.NOINC `($__internal_5_$__cuda_sm3x_div_rn_noftz_f32_slowpath) ;  /* 0x0000000800907944 */ /* 0x020fea0003c00000 */
[----:B------:R-:W-:-:S07]  /*05a0*/  MOV R17, R0 ;  /* 0x0000000000117202 */ /* 0x000fce0000000f00 */
.L_x_57:
[----:B------:R-:W-:Y:S05]  /*05b0*/  BSYNC.RECONVERGENT B1 ;  /* 0x0000000000017941 */ /* 0x000fea0003800200 */
.L_x_56:
[-C--:B------:R-:W-:Y:S01]  /*05c0*/  FMUL R13, R13, R17.reuse ;  /* 0x000000110d0d7220 */ /* 0x080fe20000400000 */
[-C--:B------:R-:W-:Y:S01]  /*05d0*/  FMUL R12, R12, R17.reuse ;  /* 0x000000110c0c7220 */ /* 0x080fe20000400000 */
[----:B------:R-:W-:-:S07]  /*05e0*/  FMUL R10, R10, R17 ;  /* 0x000000110a0a7220 */ /* 0x000fce0000400000 */
.L_x_55:
[----:B------:R-:W-:Y:S05]  /*05f0*/  BSYNC.RECONVERGENT B0 ;  /* 0x0000000000007941 */ /* 0x000fea0003800200 */
.L_x_54:
[----:B------:R-:W-:Y:S01]  /*0600*/  FMUL R3, R11, R11 ;  /* 0x0000000b0b037220 */ /* 0x000fe20000400000 */
[----:B------:R-:W-:Y:S03]  /*0610*/  BSSY.RECONVERGENT B0, `(.L_x_58) ;  /* 0x000000e000007945 */ /* 0x000fe60003800200 */
[----:B------:R-:W-:-:S04]  /*0620*/  FFMA R0, R8, R8, R3 ;  /* 0x0000000808007223 */ /* 0x000fc80000000003 */
[----:B------:R-:W-:-:S04]  /*0630*/  FFMA R0, R9, R9, R0 ;  /* 0x0000000909007223 */ /* 0x000fc80000000000 */
[----:B------:R-:W-:Y:S01]  /*0640*/  VIADD R3, R0, 0xf3000000 ;  /* 0xf300000000037836 */ /* 0x000fe20000000000 */
[----:B------:R0:W1:Y:S04]  /*0650*/  MUFU.RSQ R17, R0 ;  /* 0x0000000000117308 */ /* 0x0000680000001400 */
[----:B------:R-:W-:-:S13]  /*0660*/  ISETP.GT.U32.AND P0, PT, R3, 0x727fffff, PT ;  /* 0x727fffff0300780c */ /* 0x000fda0003f04070 */
[----:B01----:R-:W-:Y:S05]  /*0670*/  @!P0 BRA `(.L_x_59) ;  /* 0x00000000000c8947 */ /* 0x003fea0003800000 */
[----:B------:R-:W-:-:S07]  /*0680*/  MOV R20, 0x6a0 ;  /* 0x000006a000147802 */ /* 0x000fce0000000f00 */
[----:B-----5:R-:W-:Y:S05]  /*0690*/  CALL.REL.NOINC `($__internal_4_$__cuda_sm20_sqrt_rn_f32_slowpath) ;  /* 0x0000000400f87944 */ /* 0x020fea0003c00000 */
[----:B------:R-:W-:Y:S05]  /*06a0*/  BRA `(.L_x_60) ;  /* 0x0000000000107947 */ /* 0x000fea0003800000 */
.L_x_59:
[----:B------:R-:W-:Y:S01]  /*06b0*/  FMUL.FTZ R3, R0, R17 ;  /* 0x0000001100037220 */ /* 0x000fe20000410000 */
[----:B------:R-:W-:-:S03]  /*06c0*/  FMUL.FTZ R16, R17, 0.5 ;  /* 0x3f00000011107820 */ /* 0x000fc60000410000 */
[----:B------:R-:W-:-:S04]  /*06d0*/  FFMA R0, -R3, R3, R0 ;  /* 0x0000000303007223 */ /* 0x000fc80000000100 */
[----:B------:R-:W-:-:S07]  /*06e0*/  FFMA R3, R0, R16, R3 ;  /* 0x0000001000037223 */ /* 0x000fce0000000003 */
.L_x_60:
[----:B------:R-:W-:Y:S05]  /*06f0*/  BSYNC.RECONVERGENT B0 ;  /* 0x0000000000007941 */ /* 0x000fea0003800200 */
.L_x_58:
[----:B------:R-:W-:Y:S01]  /*0700*/  FSETP.GT.AND P0, PT, R3, 1000, PT ;  /* 0x447a00000300780b */ /* 0x000fe20003f04000 */
[----:B------:R-:W-:-:S12]  /*0710*/  BSSY.RECONVERGENT B0, `(.L_x_61) ;  /* 0x0000011000007945 */ /* 0x000fd80003800200 */
        /* <DEDUP_REMOVED lines=12> */
.L_x_64:
[----:B------:R-:W-:Y:S05]  /*07e0*/  BSYNC.RECONVERGENT B1 ;  /* 0x0000000000017941 */ /* 0x000fea0003800200 */
.L_x_63:
[-C--:B------:R-:W-:Y:S01]  /*07f0*/  FMUL R9, R9, R0.reuse ;  /* 0x0000000009097220 */ /* 0x080fe20000400000 */
[-C--:B------:R-:W-:Y:S01]  /*0800*/  FMUL R8, R8, R0.reuse ;  /* 0x0000000008087220 */ /* 0x080fe20000400000 */
[----:B------:R-:W-:-:S07]  /*0810*/  FMUL R11, R11, R0 ;  /* 0x000000000b0b7220 */ /* 0x000fce0000400000 */
.L_x_62:
[----:B------:R-:W-:Y:S05]  /*0820*/  BSYNC.RECONVERGENT B0 ;  /* 0x0000000000007941 */ /* 0x000fea0003800200 */
.L_x_61:
[----:B-----5:R-:W-:Y:S01]  /*0830*/  FMNMX R0, R2, 9.9999999747524270788e-07, !PT ;  /* 0x358637bd02007809 */ /* 0x020fe20007800000 */
[----:B------:R-:W-:Y:S03]  /*0840*/  BSSY.RECONVERGENT B0, `(.L_x_65) ;  /* 0x000000c000007945 */ /* 0x000fe60003800200 */
[----:B------:R-:W-:-:S04]  /*0850*/  IADD3 R2, PT, PT, R0, 0x1800000, RZ ;  /* 0x0180000000027810 */ /* 0x000fc80007ffe0ff */
[----:B------:R-:W-:-:S04]  /*0860*/  LOP3.LUT R2, R2, 0x7f800000, RZ, 0xc0, !PT ;  /* 0x7f80000002027812 */ /* 0x000fc800078ec0ff */
[----:B------:R-:W-:-:S13]  /*0870*/  ISETP.GT.U32.AND P0, PT, R2, 0x1ffffff, PT ;  /* 0x01ffffff0200780c */ /* 0x000fda0003f04070 */
[----:B------:R-:W-:Y:S05]  /*0880*/  @P0 BRA `(.L_x_66) ;  /* 0x00000000000c0947 */ /* 0x000fea0003800000 */
[----:B------:R-:W-:-:S07]  /*0890*/  MOV R16, 0x8b0 ;  /* 0x000008b000107802 */ /* 0x000fce0000000f00 */
[----:B------:R-:W-:Y:S05]  /*08a0*/  CALL.REL.NOINC `($__internal_3_$__cuda_sm20_rcp_rn_f32_slowpath) ;  /* 0x0000000000a47944 */ /* 0x000fea0003c00000 */
[----:B------:R-:W-:Y:S05]  /*08b0*/  BRA `(.L_x_67) ;  /* 0x0000000000107947 */ /* 0x000fea0003800000 */
.L_x_66:
[----:B------:R-:W0:Y:S02]  /*08c0*/  MUFU.RCP R3, R0 ;  /* 0x0000000000037308 */ /* 0x000e240000001000 */
[----:B0-----:R-:W-:-:S04]  /*08d0*/  FFMA R2, R0, R3, -1 ;  /* 0xbf80000000027423 */ /* 0x001fc80000000003 */
[----:B------:R-:W-:-:S04]  /*08e0*/  FADD.FTZ R2, -R2, -RZ ;  /* 0x800000ff02027221 */ /* 0x000fc80000010100 */
[----:B------:R-:W-:-:S07]  /*08f0*/  FFMA R3, R3, R2, R3 ;  /* 0x0000000203037223 */ /* 0x000fce0000000003 */
.L_x_67:
[----:B------:R-:W-:Y:S05]  /*0900*/  BSYNC.RECONVERGENT B0 ;  /* 0x0000000000007941 */ /* 0x000fea0003800200 */
.L_x_65:
[----:B------:R-:W-:Y:S01]  /*0910*/  FMNMX R0, R14, 9.9999999747524270788e-07, !PT ;  /* 0x358637bd0e007809 */ /* 0x000fe20007800000 */
[----:B------:R-:W-:Y:S01]  /*0920*/  BSSY.RECONVERGENT B0, `(.L_x_68) ;  /* 0x0000010000007945 */ /* 0x000fe20003800200 */
[C---:B------:R-:W-:Y:S01]  /*0930*/  FMUL R13, R3.reuse, R13 ;  /* 0x0000000d030d7220 */ /* 0x040fe20000400000 */
[C---:B------:R-:W-:Y:S01]  /*0940*/  FMUL R12, R3.reuse, R12 ;  /* 0x0000000c030c7220 */ /* 0x040fe20000400000 */
[----:B------:R-:W-:Y:S01]  /*0950*/  FMUL R10, R3, R10 ;  /* 0x0000000a030a7220 */ /* 0x000fe20000400000 */
[----:B------:R-:W-:-:S05]  /*0960*/  VIADD R2, R0, 0x1800000 ;  /* 0x0180000000027836 */ /* 0x000fca0000000000 */
[----:B------:R-:W-:-:S04]  /*0970*/  LOP3.LUT R2, R2, 0x7f800000, RZ, 0xc0, !PT ;  /* 0x7f80000002027812 */ /* 0x000fc800078ec0ff */
[----:B------:R-:W-:-:S13]  /*0980*/  ISETP.GT.U32.AND P0, PT, R2, 0x1ffffff, PT ;  /* 0x01ffffff0200780c */ /* 0x000fda0003f04070 */
[----:B------:R-:W-:Y:S05]  /*0990*/  @P0 BRA `(.L_x_69) ;  /* 0x0000000000100947 */ /* 0x000fea0003800000 */
[----:B------:R-:W-:-:S07]  /*09a0*/  MOV R16, 0x9c0 ;  /* 0x000009c000107802 */ /* 0x000fce0000000f00 */
[----:B------:R-:W-:Y:S05]  /*09b0*/  CALL.REL.NOINC `($__internal_3_$__cuda_sm20_rcp_rn_f32_slowpath) ;  /* 0x0000000000607944 */ /* 0x000fea0003c00000 */
[----:B------:R-:W-:Y:S01]  /*09c0*/  MOV R2, R3 ;  /* 0x0000000300027202 */ /* 0x000fe20000000f00 */
[----:B------:R-:W-:Y:S06]  /*09d0*/  BRA `(.L_x_70) ;  /* 0x0000000000107947 */ /* 0x000fec0003800000 */
.L_x_69:
[----:B------:R-:W0:Y:S02]  /*09e0*/  MUFU.RCP R3, R0 ;  /* 0x0000000000037308 */ /* 0x000e240000001000 */
[----:B0-----:R-:W-:-:S04]  /*09f0*/  FFMA R2, R0, R3, -1 ;  /* 0xbf80000000027423 */ /* 0x001fc80000000003 */
[----:B------:R-:W-:-:S04]  /*0a00*/  FADD.FTZ R2, -R2, -RZ ;  /* 0x800000ff02027221 */ /* 0x000fc80000010100 */
[----:B------:R-:W-:-:S07]  /*0a10*/  FFMA R2, R3, R2, R3 ;  /* 0x0000000203027223 */ /* 0x000fce0000000003 */
.L_x_70:
[----:B------:R-:W-:Y:S05]  /*0a20*/  BSYNC.RECONVERGENT B0 ;  /* 0x0000000000007941 */ /* 0x000fea0003800200 */
.L_x_68:
[----:B------:R-:W0:Y:S01]  /*0a30*/  LDCU UR6, c[0x0][0x39c] ;  /* 0x00007380ff0677ac */ /* 0x000e220008000800 */
[C---:B------:R-:W-:Y:S01]  /*0a40*/  FMUL R9, R2.reuse, R9 ;  /* 0x0000000902097220 */ /* 0x040fe20000400000 */
[C---:B------:R-:W-:Y:S01]  /*0a50*/  FMUL R8, R2.reuse, R8 ;  /* 0x0000000802087220 */ /* 0x040fe20000400000 */
[----:B------:R-:W-:Y:S01]  /*0a60*/  FMUL R2, R2, R11 ;  /* 0x0000000b02027220 */ /* 0x000fe20000400000 */
[----:B0-----:R-:W-:Y:S01]  /*0a70*/  FMUL R13, R13, UR6 ;  /* 0x000000060d0d7c20 */ /* 0x001fe20008400000 */
[----:B------:R-:W-:Y:S01]  /*0a80*/  FMUL R3, R12, UR6 ;  /* 0x000000060c037c20 */ /* 0x000fe20008400000 */
[----:B------:R-:W-:Y:S01]  /*0a90*/  FMUL R11, R10, UR6 ;  /* 0x000000060a0b7c20 */ /* 0x000fe20008400000 */
[----:B------:R-:W-:Y:S01]  /*0aa0*/  FMUL R9, R9, UR6 ;  /* 0x0000000609097c20 */ /* 0x000fe20008400000 */
[----:B------:R-:W-:Y:S01]  /*0ab0*/  FMUL R15, R8, UR6 ;  /* 0x00000006080f7c20 */ /* 0x000fe20008400000 */
[----:B------:R-:W-:Y:S01]  /*0ac0*/  REDG.E.ADD.F32.FTZ.RN.STRONG.GPU desc[UR4][R6.64+0x1c], R13 ;  /* 0x00001c0d060079a6 */ /* 0x000fe2000c12f304 */
[----:B------:R-:W-:-:S03]  /*0ad0*/  FMUL R17, R2, UR6 ;  /* 0x0000000602117c20 */ /* 0x000fc60008400000 */
[----:B------:R-:W-:Y:S04]  /*0ae0*/  REDG.E.ADD.F32.FTZ.RN.STRONG.GPU desc[UR4][R6.64+0x20], R3 ;  /* 0x00002003060079a6 */ /* 0x000fe8000c12f304 */
[----:B------:R-:W-:Y:S04]  /*0af0*/  REDG.E.ADD.F32.FTZ.RN.STRONG.GPU desc[UR4][R6.64+0x24], R11 ;  /* 0x0000240b060079a6 */ /* 0x000fe8000c12f304 */
[----:B------:R-:W-:Y:S04]  /*0b00*/  REDG.E.ADD.F32.FTZ.RN.STRONG.GPU desc[UR4][R4.64+0x1c], R9 ;  /* 0x00001c09040079a6 */ /* 0x000fe8000c12f304 */
[----:B------:R-:W-:Y:S04]  /*0b10*/  REDG.E.ADD.F32.FTZ.RN.STRONG.GPU desc[UR4][R4.64+0x20], R15 ;  /* 0x0000200f040079a6 */ /* 0x000fe8000c12f304 */
[----:B------:R-:W-:Y:S01]  /*0b20*/  REDG.E.ADD.F32.FTZ.RN.STRONG.GPU desc[UR4][R4.64+0x24], R17 ;  /* 0x00002411040079a6 */ /* 0x000fe2000c12f304 */
[----:B------:R-:W-:Y:S05]  /*0b30*/  EXIT ;  /* 0x000000000000794d */ /* 0x000fea0003800000 */
        .weak           $__internal_3_$__cuda_sm20_rcp_rn_f32_slowpath
        .type           $__internal_3_$__cuda_sm20_rcp_rn_f32_slowpath,@function
        .size           $__internal_3_$__cuda_sm20_rcp_rn_f32_slowpath,($__internal_4_$__cuda_sm20_sqrt_rn_f32_slowpath - $__internal_3_$__cuda_sm20_rcp_rn_f32_slowpath)
$__internal_3_$__cuda_sm20_rcp_rn_f32_slowpath:
[----:B------:R-:W-:Y:S01]  /*0b40*/  IMAD.SHL.U32 R2, R0, 0x2, RZ ;  /* 0x0000000200027824 */ /* 0x000fe200078e00ff */
[----:B------:R-:W-:Y:S04]  /*0b50*/  BSSY.RECONVERGENT B1, `(.L_x_71) ;  /* 0x0000030000017945 */ /* 0x000fe80003800200 */
[----:B------:R-:W-:-:S04]  /*0b60*/  SHF.R.U32.HI R2, RZ, 0x18, R2 ;  /* 0x00000018ff027819 */ /* 0x000fc80000011602 */
[----:B------:R-:W-:-:S13]  /*0b70*/  ISETP.NE.U32.AND P0, PT, R2, RZ, PT ;  /* 0x000000ff0200720c */ /* 0x000fda0003f05070 */
[----:B------:R-:W-:Y:S05]  /*0b80*/  @P0 BRA `(.L_x_72) ;  /* 0x0000000000280947 */ /* 0x000fea0003800000 */
[----:B------:R-:W-:-:S04]  /*0b90*/  SHF.L.U32 R2, R0, 0x1, RZ ;  /* 0x0000000100027819 */ /* 0x000fc800000006ff */
        /* <DEDUP_REMOVED lines=9> */
.L_x_72:
[----:B------:R-:W-:-:S05]  /*0c30*/  VIADD R3, R2, 0xffffff03 ;  /* 0xffffff0302037836 */ /* 0x000fca0000000000 */
[----:B------:R-:W-:-:S13]  /*0c40*/  ISETP.GT.U32.AND P0, PT, R3, 0x1, PT ;  /* 0x000000010300780c */ /* 0x000fda0003f04070 */
[----:B------:R-:W-:Y:S05]  /*0c50*/  @P0 BRA `(.L_x_74) ;  /* 0x0000000000780947 */ /* 0x000fea0003800000 */
[----:B------:R-:W-:Y:S01]  /*0c60*/  LOP3.LUT R15, R0, 0x7fffff, RZ, 0xc0, !PT ;  /* 0x007fffff000f7812 */ /* 0x000fe200078ec0ff */
[----:B------:R-:W-:-:S03]  /*0c70*/  HFMA2 R20, -RZ, RZ, 0, 1.78813934326171875e-07 ;  /* 0x00000003ff147431 */ /* 0x000fc600000001ff */
[----:B------:R-:W-:-:S04]  /*0c80*/  LOP3.LUT R15, R15, 0x3f800000, RZ, 0xfc, !PT ;  /* 0x3f8000000f0f7812 */ /* 0x000fc800078efcff */
[----:B------:R-:W0:Y:S01]  /*0c90*/  MUFU.RCP R18, R15 ;  /* 0x0000000f00127308 */ /* 0x000e220000001000 */
[----:B------:R-:W-:Y:S01]  /*0ca0*/  SHF.L.U32 R21, R20, R3, RZ ;  /* 0x0000000314157219 */ /* 0x000fe200000006ff */
        /* <DEDUP_REMOVED lines=8> */
[----:B------:R-:W-:-:S03]  /*0d30*/  LOP3.LUT R20, R21, R18, RZ, 0xc0, !PT ;  /* 0x0000001215147212 */ /* 0x000fc600078ec0ff */
[----:B------:R-:W-:Y:S01]  /*0d40*/  IMAD.MOV R17, RZ, RZ, -R17 ;  /* 0x000000ffff117224 */ /* 0x000fe200078e0a11 */
[----:B------:R-:W-:-:S04]  /*0d50*/  SHF.R.U32.HI R20, RZ, R3, R20 ;  /* 0x00000003ff147219 */ /* 0x000fc80000011614 */
[----:B------:R-:W-:Y:S02]  /*0d60*/  LOP3.LUT P1, RZ, R17, R3, R18, 0xf8, !PT ;  /* 0x0000000311ff7212 */ /* 0x000fe4000782f812 */
[C---:B------:R-:W-:Y:S02]  /*0d70*/  LOP3.LUT P0, RZ, R20.reuse, 0x1, RZ, 0xc0, !PT ;  /* 0x0000000114ff7812 */ /* 0x040fe4000780c0ff */
[----:B------:R-:W-:-:S04]  /*0d80*/  LOP3.LUT P2, RZ, R20, 0x2, RZ, 0xc0, !PT ;  /* 0x0000000214ff7812 */ /* 0x000fc8000784c0ff */
[----:B------:R-:W-:Y:S02]  /*0d90*/  PLOP3.LUT P0, PT, P0, P1, P2, 0xe0, 0x0 ;  /* 0x000000000000781c */ /* 0x000fe40000703c20 */
[----:B------:R-:W-:Y:S02]  /*0da0*/  LOP3.LUT P1, RZ, R0, 0x7fffff, RZ, 0xc0, !PT ;  /* 0x007fffff00ff7812 */ /* 0x000fe4000782c0ff */
[----:B------:R-:W-:-:S04]  /*0db0*/  SEL R3, RZ, 0x1, !P0 ;  /* 0x00000001ff037807 */ /* 0x000fc80004000000 */
[----:B------:R-:W-:-:S04]  /*0dc0*/  IADD3 R3, PT, PT, -R3, RZ, RZ ;  /* 0x000000ff03037210 */ /* 0x000fc80007ffe1ff */
[----:B------:R-:W-:Y:S01]  /*0dd0*/  ISETP.GE.AND P0, PT, R3, RZ, PT ;  /* 0x000000ff0300720c */ /* 0x000fe20003f06270 */
[----:B------:R-:W-:-:S05]  /*0de0*/  VIADD R3, R2, 0xffffff04 ;  /* 0xffffff0402037836 */ /* 0x000fca0000000000 */
[----:B------:R-:W-:-:S07]  /*0df0*/  SHF.R.U32.HI R3, RZ, R3, R18 ;  /* 0x00000003ff037219 */ /* 0x000fce0000011612 */
[----:B------:R-:W-:-:S05]  /*0e00*/  @!P0 IADD3 R3, PT, PT, R3, 0x1, RZ ;  /* 0x0000000103038810 */ /* 0x000fca0007ffe0ff */
[----:B------:R-:W-:-:S05]  /*0e10*/  @!P1 IMAD.SHL.U32 R3, R3, 0x2, RZ ;  /* 0x0000000203039824 */ /* 0x000fca00078e00ff */
[----:B------:R-:W-:Y:S01]  /*0e20*/  LOP3.LUT R3, R3, 0x80000000, R0, 0xf8, !PT ;  /* 0x8000000003037812 */ /* 0x000fe200078ef800 */
[----:B------:R-:W-:Y:S06]  /*0e30*/  BRA `(.L_x_73) ;  /* 0x0000000000047947 */ /* 0x000fec0003800000 */
.L_x_74:
[----:B------:R0:W1:Y:S02]  /*0e40*/  MUFU.RCP R3, R0 ;  /* 0x0000000000037308 */ /* 0x0000640000001000 */
.L_x_73:
[----:B------:R-:W-:Y:S05]  /*0e50*/  BSYNC.RECONVERGENT B1 ;  /* 0x0000000000017941 */ /* 0x000fea0003800200 */
.L_x_71:
[----:B------:R-:W-:-:S04]  /*0e60*/  MOV R17, 0x0 ;  /* 0x0000000000117802 */ /* 0x000fc80000000f00 */
[----:B01----:R-:W-:Y:S05]  /*0e70*/  RET.REL.NODEC R16 `(_Z29apply_inverse_symmetry_kernelP12OntologyNodeiP18OntologyConstraintiff) ;  /* 0xfffffff010607950 */ /* 0x003fea0003c3ffff */
        .weak           $__internal_4_$__cuda_sm20_sqrt_rn_f32_slowpath
        .type           $__internal_4_$__cuda_sm20_sqrt_rn_f32_slowpath,@function
        .size           $__internal_4_$__cuda_sm20_sqrt_rn_f32_slowpath,($__internal_5_$__cuda_sm3x_div_rn_noftz_f32_slowpath - $__internal_4_$__cuda_sm20_sqrt_rn_f32_slowpath)
$__internal_4_$__cuda_sm20_sqrt_rn_f32_slowpath:
[----:B------:R-:W-:-:S13]  /*0e80*/  LOP3.LUT P0, RZ, R0, 0x7fffffff, RZ, 0xc0, !PT ;  /* 0x7fffffff00ff7812 */ /* 0x000fda000780c0ff */
[----:B------:R-:W-:Y:S01]  /*0e90*/  @!P0 IMAD.MOV.U32 R3, RZ, RZ, R0 ;  /* 0x000000ffff038224 */ /* 0x000fe200078e0000 */
[----:B------:R-:W-:Y:S06]  /*0ea0*/  @!P0 BRA `(.L_x_75) ;  /* 0x0000000000408947 */ /* 0x000fec0003800000 */
[----:B------:R-:W-:-:S13]  /*0eb0*/  FSETP.GEU.FTZ.AND P0, PT, R0, RZ, PT ;  /* 0x000000ff0000720b */ /* 0x000fda0003f1e000 */
[----:B------:R-:W-:Y:S01]  /*0ec0*/  @!P0 MOV R3, 0x7fffffff ;  /* 0x7fffffff00038802 */ /* 0x000fe20000000f00 */
        /* <DEDUP_REMOVED lines=14> */
.L_x_75:
[----:B------:R-:W-:Y:S01]  /*0fb0*/  MOV R16, R20 ;  /* 0x0000001400107202 */ /* 0x000fe20000000f00 */
[----:B------:R-:W-:-:S04]  /*0fc0*/  IMAD.MOV.U32 R17, RZ, RZ, 0x0 ;  /* 0x00000000ff117424 */ /* 0x000fc800078e00ff */
[----:B------:R-:W-:Y:S05]  /*0fd0*/  RET.REL.NODEC R16 `(_Z29apply_inverse_symmetry_kernelP12OntologyNodeiP18OntologyConstraintiff) ;  /* 0xfffffff010087950 */ /* 0x000fea0003c3ffff */
        .weak           $__internal_5_$__cuda_sm3x_div_rn_noftz_f32_slowpath
        .type           $__internal_5_$__cuda_sm3x_div_rn_noftz_f32_slowpath,@function
        .size           $__internal_5_$__cuda_sm3x_div_rn_noftz_f32_slowpath,(.L_x_204 - $__internal_5_$__cuda_sm3x_div_rn_noftz_f32_slowpath)
$__internal_5_$__cuda_sm3x_div_rn_noftz_f32_slowpath:
[----:B------:R-:W-:Y:S01]  /*0fe0*/  SHF.R.U32.HI R17, RZ, 0x17, R3 ;  /* 0x00000017ff117819 */ /* 0x000fe20000011603 */
[----:B------:R-:W-:Y:S01]  /*0ff0*/  BSSY.RECONVERGENT B2, `(.L_x_76) ;  /* 0x0000064000027945 */ /* 0x000fe20003800200 */
[----:B------:R-:W-:Y:S01]  /*1000*/  SHF.R.U32.HI R0, RZ, 0x17, R15 ;  /* 0x00000017ff007819 */ /* 0x000fe2000001160f */
[----:B------:R-:W-:Y:S01]  /*1010*/  HFMA2 R20, -RZ, RZ, 4.4765625, 0 ;  /* 0x447a0000ff147431 */ /* 0x000fe200000001ff */
[----:B------:R-:W-:Y:S02]  /*1020*/  LOP3.LUT R17, R17, 0xff, RZ, 0xc0, !PT ;  /* 0x000000ff11117812 */ /* 0x000fe400078ec0ff */
[----:B------:R-:W-:Y:S02]  /*1030*/  LOP3.LUT R19, R0, 0xff, RZ, 0xc0, !PT ;  /* 0x000000ff00137812 */ /* 0x000fe400078ec0ff */
[----:B------:R-:W-:-:S03]  /*1040*/  IADD3 R22, PT, PT, R17, -0x1, RZ ;  /* 0xffffffff11167810 */ /* 0x000fc60007ffe0ff */
[----:B------:R-:W-:Y:S01]  /*1050*/  VIADD R21, R19, 0xffffffff ;  /* 0xffffffff13157836 */ /* 0x000fe20000000000 */
[----:B------:R-:W-:-:S04]  /*1060*/  ISETP.GT.U32.AND P0, PT, R22, 0xfd, PT ;  /* 0x000000fd1600780c */ /* 0x000fc80003f04070 */
[----:B------:R-:W-:-:S13]  /*1070*/  ISETP.GT.U32.OR P0, PT, R21, 0xfd, P0 ;  /* 0x000000fd1500780c */ /* 0x000fda0000704470 */
[----:B------:R-:W-:Y:S01]  /*1080*/  @!P0 IMAD.MOV.U32 R18, RZ, RZ, RZ ;  /* 0x000000ffff128224 */ /* 0x000fe200078e00ff */
[----:B------:R-:W-:Y:S06]  /*1090*/  @!P0 BRA `(.L_x_77) ;  /* 0x0000000000608947 */ /* 0x000fec0003800000 */
[----:B------:R-:W-:Y:S02]  /*10a0*/  MOV R0, 0x447a0000 ;  /* 0x447a000000007802 */ /* 0x000fe40000000f00 */
[----:B------:R-:W-:Y:S02]  /*10b0*/  FSETP.GTU.FTZ.AND P1, PT, |R3|, +INF , PT ;  /* 0x7f8000000300780b */ /* 0x000fe40003f3c200 */
[----:B------:R-:W-:-:S04]  /*10c0*/  FSETP.GTU.FTZ.AND P0, PT, |R0|, +INF , PT ;  /* 0x7f8000000000780b */ /* 0x000fc80003f1c200 */
[----:B------:R-:W-:-:S13]  /*10d0*/  PLOP3.LUT P0, PT, P0, P1, PT, 0xf8, 0x8f ;  /* 0x00000000008f781c */ /* 0x000fda0000703f70 */
[----:B------:R-:W-:Y:S05]  /*10e0*/  @P0 BRA `(.L_x_78) ;  /* 0x00000004004c0947 */ /* 0x000fea0003800000 */
[----:B------:R-:W-:-:S13]  /*10f0*/  LOP3.LUT P0, RZ, R3, 0x7fffffff, R20, 0xc8, !PT ;  /* 0x7fffffff03ff7812 */ /* 0x000fda000780c814 */
[----:B------:R-:W-:Y:S05]  /*1100*/  @!P0 BRA `(.L_x_79) ;  /* 0x00000004003c8947 */ /* 0x000fea0003800000 */
[C---:B------:R-:W-:Y:S02]  /*1110*/  FSETP.NEU.FTZ.AND P2, PT, |R0|.reuse, +INF , PT ;  /* 0x7f8000000000780b */ /* 0x040fe40003f5d200 */
[----:B------:R-:W-:Y:S02]  /*1120*/  FSETP.NEU.FTZ.AND P1, PT, |R3|, +INF , PT ;  /* 0x7f8000000300780b */ /* 0x000fe40003f3d200 */
[----:B------:R-:W-:-:S11]  /*1130*/  FSETP.NEU.FTZ.AND P0, PT, |R0|, +INF , PT ;  /* 0x7f8000000000780b */ /* 0x000fd60003f1d200 */
[----:B------:R-:W-:Y:S05]  /*1140*/  @!P1 BRA !P2, `(.L_x_79) ;  /* 0x00000004002c9947 */ /* 0x000fea0005000000 */
[----:B------:R-:W-:-:S04]  /*1150*/  LOP3.LUT P2, RZ, R20, 0x7fffffff, RZ, 0xc0, !PT ;  /* 0x7fffffff14ff7812 */ /* 0x000fc8000784c0ff */
[----:B------:R-:W-:-:S13]  /*1160*/  PLOP3.LUT P1, PT, P1, P2, PT, 0x2f, 0xf2 ;  /* 0x0000000000f2781c */ /* 0x000fda0000f24577 */
[----:B------:R-:W-:Y:S05]  /*1170*/  @P1 BRA `(.L_x_80) ;  /* 0x0000000400181947 */ /* 0x000fea0003800000 */
[----:B------:R-:W-:-:S04]  /*1180*/  LOP3.LUT P1, RZ, R3, 0x7fffffff, RZ, 0xc0, !PT ;  /* 0x7fffffff03ff7812 */ /* 0x000fc8000782c0ff */
[----:B------:R-:W-:-:S13]  /*1190*/  PLOP3.LUT P0, PT, P0, P1, PT, 0x2f, 0xf2 ;  /* 0x0000000000f2781c */ /* 0x000fda0000702577 */
[----:B------:R-:W-:Y:S05]  /*11a0*/  @P0 BRA `(.L_x_81) ;  /* 0x0000000400000947 */ /* 0x000fea0003800000 */
[----:B------:R-:W-:Y:S02]  /*11b0*/  ISETP.GE.AND P0, PT, R21, RZ, PT ;  /* 0x000000ff1500720c */ /* 0x000fe40003f06270 */
[----:B------:R-:W-:-:S11]  /*11c0*/  ISETP.GE.AND P1, PT, R22, RZ, PT ;  /* 0x000000ff1600720c */ /* 0x000fd60003f26270 */
[----:B------:R-:W-:Y:S01]  /*11d0*/  @P0 IMAD.MOV.U32 R18, RZ, RZ, RZ ;  /* 0x000000ffff120224 */ /* 0x000fe200078e00ff */
[----:B------:R-:W-:Y:S01]  /*11e0*/  @!P0 MOV R18, 0xffffffc0 ;  /* 0xffffffc000128802 */ /* 0x000fe20000000f00 */
[----:B------:R-:W-:Y:S01]  /*11f0*/  @!P0 FFMA R20, R0, 1.84467440737095516160e+19, RZ ;  /* 0x5f80000000148823 */ /* 0x000fe200000000ff */
[----:B------:R-:W-:-:S03]  /*1200*/  @!P1 FFMA R3, R3, 1.84467440737095516160e+19, RZ ;  /* 0x5f80000003039823 */ /* 0x000fc600000000ff */
[----:B------:R-:W-:-:S07]  /*1210*/  @!P1 VIADD R18, R18, 0x40 ;  /* 0x0000004012129836 */ /* 0x000fce0000000000 */
.L_x_77:
[----:B------:R-:W-:Y:S01]  /*1220*/  LEA R0, R17, 0xc0800000, 0x17 ;  /* 0xc080000011007811 */ /* 0x000fe200078eb8ff */
[----:B------:R-:W-:Y:S01]  /*1230*/  VIADD R21, R19, 0xffffff81 ;  /* 0xffffff8113157836 */ /* 0x000fe20000000000 */
[----:B------:R-:W-:Y:S02]  /*1240*/  BSSY.RECONVERGENT B3, `(.L_x_82) ;  /* 0x0000035000037945 */ /* 0x000fe40003800200 */
[----:B------:R-:W-:Y:S01]  /*1250*/  IADD3 R22, PT, PT, -R0, R3, RZ ;  /* 0x0000000300167210 */ /* 0x000fe20007ffe1ff */
[C---:B------:R-:W-:Y:S01]  /*1260*/  IMAD R0, R21.reuse, -0x800000, R20 ;  /* 0xff80000015007824 */ /* 0x040fe200078e0214 */
[----:B------:R-:W-:Y:S02]  /*1270*/  IADD3 R21, PT, PT, R21, 0x7f, -R17 ;  /* 0x0000007f15157810 */ /* 0x000fe40007ffe811 */
[----:B------:R-:W0:Y:S01]  /*1280*/  MUFU.RCP R3, R22 ;  /* 0x0000001600037308 */ /* 0x000e220000001000 */
[----:B------:R-:W-:Y:S01]  /*1290*/  FADD.FTZ R23, -R22, -RZ ;  /* 0x800000ff16177221 */ /* 0x000fe20000010100 */
[----:B------:R-:W-:-:S03]  /*12a0*/  IADD3 R21, PT, PT, R21, R18, RZ ;  /* 0x0000001215157210 */ /* 0x000fc60007ffe0ff */
[----:B0-----:R-:W-:-:S04]  /*12b0*/  FFMA R24, R3, R23, 1 ;  /* 0x3f80000003187423 */ /* 0x001fc80000000017 */
[----:B------:R-:W-:-:S04]  /*12c0*/  FFMA R3, R3, R24, R3 ;  /* 0x0000001803037223 */ /* 0x000fc80000000003 */
[----:B------:R-:W-:-:S04]  /*12d0*/  FFMA R20, R0, R3, RZ ;  /* 0x0000000300147223 */ /* 0x000fc800000000ff */
[----:B------:R-:W-:-:S04]  /*12e0*/  FFMA R19, R23, R20, R0 ;  /* 0x0000001417137223 */ /* 0x000fc80000000000 */
[----:B------:R-:W-:-:S04]  /*12f0*/  FFMA R20, R3, R19, R20 ;  /* 0x0000001303147223 */ /* 0x000fc80000000014 */
[----:B------:R-:W-:-:S04]  /*1300*/  FFMA R19, R23, R20, R0 ;  /* 0x0000001417137223 */ /* 0x000fc80000000000 */
[----:B------:R-:W-:-:S05]  /*1310*/  FFMA R0, R3, R19, R20 ;  /* 0x0000001303007223 */ /* 0x000fca0000000014 */
[----:B------:R-:W-:-:S04]  /*1320*/  SHF.R.U32.HI R17, RZ, 0x17, R0 ;  /* 0x00000017ff117819 */ /* 0x000fc80000011600 */
[----:B------:R-:W-:-:S05]  /*1330*/  LOP3.LUT R17, R17, 0xff, RZ, 0xc0, !PT ;  /* 0x000000ff11117812 */ /* 0x000fca00078ec0ff */
[----:B------:R-:W-:-:S05]  /*1340*/  IMAD.IADD R22, R17, 0x1, R21 ;  /* 0x0000000111167824 */ /* 0x000fca00078e0215 */
[----:B------:R-:W-:-:S04]  /*1350*/  IADD3 R17, PT, PT, R22, -0x1, RZ ;  /* 0xffffffff16117810 */ /* 0x000fc80007ffe0ff */
        /* <DEDUP_REMOVED lines=9> */
[-CC-:B------:R-:W-:Y:S01]  /*13f0*/  FFMA.RZ R17, R3, R19.reuse, R20.reuse ;  /* 0x0000001303117223 */ /* 0x180fe2000000c014 */
[C---:B------:R-:W-:Y:S02]  /*1400*/  ISETP.NE.AND P2, PT, R22.reuse, RZ, PT ;  /* 0x000000ff1600720c */ /* 0x040fe40003f45270 */
[C---:B------:R-:W-:Y:S02]  /*1410*/  ISETP.NE.AND P1, PT, R22.reuse, RZ, PT ;  /* 0x000000ff1600720c */ /* 0x040fe40003f25270 */
[----:B------:R-:W-:Y:S01]  /*1420*/  LOP3.LUT R18, R17, 0x7fffff, RZ, 0xc0, !PT ;  /* 0x007fffff11127812 */ /* 0x000fe200078ec0ff */
[CCC-:B------:R-:W-:Y:S01]  /*1430*/  FFMA.RP R17, R3.reuse, R19.reuse, R20.reuse ;  /* 0x0000001303117223 */ /* 0x1c0fe20000008014 */
[----:B------:R-:W-:Y:S01]  /*1440*/  FFMA.RM R20, R3, R19, R20 ;  /* 0x0000001303147223 */ /* 0x000fe20000004014 */
[----:B------:R-:W-:Y:S01]  /*1450*/  VIADD R3, R22, 0x20 ;  /* 0x0000002016037836 */ /* 0x000fe20000000000 */
[----:B------:R-:W-:Y:S02]  /*1460*/  LOP3.LUT R18, R18, 0x800000, RZ, 0xfc, !PT ;  /* 0x0080000012127812 */ /* 0x000fe400078efcff */
[----:B------:R-:W-:-:S02]  /*1470*/  IADD3 R19, PT, PT, -R22, RZ, RZ ;  /* 0x000000ff16137210 */ /* 0x000fc40007ffe1ff */
[----:B------:R-:W-:Y:S02]  /*1480*/  SHF.L.U32 R3, R18, R3, RZ ;  /* 0x0000000312037219 */ /* 0x000fe400000006ff */
[----:B------:R-:W-:Y:S02]  /*1490*/  FSETP.NEU.FTZ.AND P0, PT, R17, R20, PT ;  /* 0x000000141100720b */ /* 0x000fe40003f1d000 */
        /* <DEDUP_REMOVED lines=11> */
.L_x_84:
[----:B------:R-:W-:-:S04]  /*1550*/  LOP3.LUT R0, R0, 0x80000000, RZ, 0xc0, !PT ;  /* 0x8000000000007812 */ /* 0x000fc800078ec0ff */
[----:B------:R-:W-:Y:S01]  /*1560*/  LOP3.LUT R0, R0, 0x7f800000, RZ, 0xfc, !PT ;  /* 0x7f80000000007812 */ /* 0x000fe200078efcff */
[----:B------:R-:W-:Y:S06]  /*1570*/  BRA `(.L_x_85) ;  /* 0x0000000000047947 */ /* 0x000fec0003800000 */
.L_x_83:
[----:B------:R-:W-:-:S07]  /*1580*/  LEA R0, R21, R0, 0x17 ;  /* 0x0000000015007211 */ /* 0x000fce00078eb8ff */
.L_x_85:
[----:B------:R-:W-:Y:S05]  /*1590*/  BSYNC.RECONVERGENT B3 ;  /* 0x0000000000037941 */ /* 0x000fea0003800200 */
.L_x_82:
[----:B------:R-:W-:Y:S05]  /*15a0*/  BRA `(.L_x_86) ;  /* 0x0000000000207947 */ /* 0x000fea0003800000 */
.L_x_81:
[----:B------:R-:W-:-:S04]  /*15b0*/  LOP3.LUT R0, R3, 0x80000000, R20, 0x48, !PT ;  /* 0x8000000003007812 */ /* 0x000fc800078e4814 */
[----:B------:R-:W-:Y:S01]  /*15c0*/  LOP3.LUT R0, R0, 0x7f800000, RZ, 0xfc, !PT ;  /* 0x7f80000000007812 */ /* 0x000fe200078efcff */
[----:B------:R-:W-:Y:S06]  /*15d0*/  BRA `(.L_x_86) ;  /* 0x0000000000147947 */ /* 0x000fec0003800000 */
.L_x_80:
[----:B------:R-:W-:Y:S01]  /*15e0*/  LOP3.LUT R0, R3, 0x80000000, R20, 0x48, !PT ;  /* 0x8000000003007812 */ /* 0x000fe200078e4814 */
[----:B------:R-:W-:Y:S06]  /*15f0*/  BRA `(.L_x_86) ;  /* 0x00000000000c7947 */ /* 0x000fec0003800000 */
.L_x_79:
[----:B------:R-:W0:Y:S01]  /*1600*/  MUFU.RSQ R0, -QNAN ;  /* 0xffc0000000007908 */ /* 0x000e220000001400 */
[----:B------:R-:W-:Y:S05]  /*1610*/  BRA `(.L_x_86) ;  /* 0x0000000000047947 */ /* 0x000fea0003800000 */
.L_x_78:
[----:B------:R-:W-:-:S07]  /*1620*/  FADD.FTZ R0, R0, R3 ;  /* 0x0000000300007221 */ /* 0x000fce0000010000 */
.L_x_86:
[----:B------:R-:W-:Y:S05]  /*1630*/  BSYNC.RECONVERGENT B2 ;  /* 0x0000000000027941 */ /* 0x000fea0003800200 */
.L_x_76:
[----:B------:R-:W-:-:S04]  /*1640*/  IMAD.MOV.U32 R17, RZ, RZ, 0x0 ;  /* 0x00000000ff117424 */ /* 0x000fc800078e00ff */
[----:B0-----:R-:W-:Y:S05]  /*1650*/  RET.REL.NODEC R16 `(_Z29apply_inverse_symmetry_kernelP12OntologyNodeiP18OntologyConstraintiff) ;  /* 0xffffffe810687950 */ /* 0x001fea0003c3ffff */
.L_x_87:
        /* <DEDUP_REMOVED lines=10> */
.L_x_204:


//--------------------- .text._Z28apply_sameas_colocate_kernelP12OntologyNodeiP18OntologyConstraintiff --------------------------
	.section	.text._Z28apply_sameas_colocate_kernelP12OntologyNodeiP18OntologyConstraintiff,"ax",@progbits
	.align	128
        .global         _Z28apply_sameas_colocate_kernelP12OntologyNodeiP18OntologyConstraintiff
        .type           _Z28apply_sameas_colocate_kernelP12OntologyNodeiP18OntologyConstraintiff,@function
        .size           _Z28apply_sameas_colocate_kernelP12OntologyNodeiP18OntologyConstraintiff,(.L_x_207 - _Z28apply_sameas_colocate_kernelP12OntologyNodeiP18OntologyConstraintiff)
        .other          _Z28apply_sameas_colocate_kernelP12OntologyNodeiP18OntologyConstraintiff,@"STO_CUDA_ENTRY STV_DEFAULT"
_Z28apply_sameas_colocate_kernelP12OntologyNodeiP18OntologyConstraintiff:
.text._Z28apply_sameas_colocate_kernelP12OntologyNodeiP18OntologyConstraintiff:
        /* <DEDUP_REMOVED lines=23> */
[----:B------:R-:W0:Y:S01]  /*0170*/  LDC.64 R4, c[0x0][0x380] ;  /* 0x0000e000ff047b82 */ /* 0x000e220000000a00 */
[----:B------:R1:W5:Y:S01]  /*0180*/  LDG.E R3, desc[UR4][R2.64+0x10] ;  /* 0x0000100402037981 */ /* 0x000362000c1e1900 */
[----:B0-----:R-:W-:-:S04]  /*0190*/  IMAD.WIDE.U32 R6, R7, 0x50, R4 ;  /* 0x0000005007067825 */ /* 0x001fc800078e0004 */
[----:B------:R-:W-:Y:S01]  /*01a0*/  IMAD.WIDE.U32 R4, R9, 0x50, R4 ;  /* 0x0000005009047825 */ /* 0x000fe200078e0004 */
[----:B------:R-:W2:Y:S04]  /*01b0*/  LDG.E R10, desc[UR4][R6.64+0x18] ;  /* 0x00001804060a7981 */ /* 0x000ea8000c1e1900 */
[----:B------:R-:W2:Y:S04]  /*01c0*/  LDG.E R13, desc[UR4][R4.64+0x18] ;  /* 0x00001804040d7981 */ /* 0x000ea8000c1e1900 */
[----:B------:R-:W3:Y:S04]  /*01d0*/  LDG.E R11, desc[UR4][R6.64+0x14] ;  /* 0x00001404060b7981 */ /* 0x000ee8000c1e1900 */
[----:B------:R-:W3:Y:S04]  /*01e0*/  LDG.E R0, desc[UR4][R4.64+0x14] ;  /* 0x0000140404007981 */ /* 0x000ee8000c1e1900 */
[----:B------:R-:W4:Y:S04]  /*01f0*/  LDG.E R12, desc[UR4][R6.64+0x10] ;  /* 0x00001004060c7981 */ /* 0x000f28000c1e1900 */
[----:B------:R-:W4:Y:S01]  /*0200*/  LDG.E R9, desc[UR4][R4.64+0x10] ;  /* 0x0000100404097981 */ /* 0x000f22000c1e1900 */
[----:B------:R-:W-:Y:S01]  /*0210*/  BSSY.RECONVERGENT B0, `(.L_x_88) ;  /* 0x0000013000007945 */ /* 0x000fe20003800200 */
[----:B--2---:R-:W-:Y:S01]  /*0220*/  FADD R10, -R10, R13 ;  /* 0x0000000d0a0a7221 */ /* 0x004fe20000000100 */
[----:B---3--:R-:W-:-:S03]  /*0230*/  FADD R11, -R11, R0 ;  /* 0x000000000b0b7221 */ /* 0x008fc60000000100 */
[----:B------:R-:W-:Y:S01]  /*0240*/  FMUL R0, R10, R10 ;  /* 0x0000000a0a007220 */ /* 0x000fe20000400000 */
[----:B----4-:R-:W-:-:S03]  /*0250*/  FADD R12, -R12, R9 ;  /* 0x000000090c0c7221 */ /* 0x010fc60000000100 */
[----:B------:R-:W-:-:S04]  /*0260*/  FFMA R9, R11, R11, R0 ;  /* 0x0000000b0b097223 */ /* 0x000fc80000000000 */
[----:B------:R-:W-:-:S05]  /*0270*/  FFMA R0, R12, R12, R9 ;  /* 0x0000000c0c007223 */ /* 0x000fca0000000009 */
[----:B------:R-:W-:Y:S01]  /*0280*/  IADD3 R8, PT, PT, R0, -0xd000000, RZ ;  /* 0xf300000000087810 */ /* 0x000fe20007ffe0ff */
[----:B------:R1:W0:Y:S03]  /*0290*/  MUFU.RSQ R9, R0 ;  /* 0x0000000000097308 */ /* 0x0002260000001400 */
[----:B------:R-:W-:-:S13]  /*02a0*/  ISETP.GT.U32.AND P0, PT, R8, 0x727fffff, PT ;  /* 0x727fffff0800780c */ /* 0x000fda0003f04070 */
[----:B-1----:R-:W-:Y:S05]  /*02b0*/  @!P0 BRA `(.L_x_89) ;  /* 0x0000000000108947 */ /* 0x002fea0003800000 */
[----:B------:R-:W-:-:S07]  /*02c0*/  MOV R17, 0x2e0 ;  /* 0x000002e000117802 */ /* 0x000fce0000000f00 */
[----:B0----5:R-:W-:Y:S05]  /*02d0*/  CALL.REL.NOINC `($__internal_7_$__cuda_sm20_sqrt_rn_f32_slowpath) ;  /* 0x0000000c00307944 */ /* 0x021fea0003c00000 */
[----:B------:R-:W-:Y:S01]  /*02e0*/  MOV R0, R2 ;  /* 0x0000000200007202 */ /* 0x000fe20000000f00 */
[----:B------:R-:W-:Y:S06]  /*02f0*/  BRA `(.L_x_90) ;  /* 0x0000000000107947 */ /* 0x000fec0003800000 */
.L_x_89:
[----:B0-----:R-:W-:Y:S01]  /*0300*/  FMUL.FTZ R13, R0, R9 ;  /* 0x00000009000d7220 */ /* 0x001fe20000410000 */
[----:B------:R-:W-:-:S03]  /*0310*/  FMUL.FTZ R9, R9, 0.5 ;  /* 0x3f00000009097820 */ /* 0x000fc60000410000 */
[----:B------:R-:W-:-:S04]  /*0320*/  FFMA R0, -R13, R13, R0 ;  /* 0x0000000d0d007223 */ /* 0x000fc80000000100 */
[----:B------:R-:W-:-:S07]  /*0330*/  FFMA R0, R0, R9, R13 ;  /* 0x0000000900007223 */ /* 0x000fce000000000d */
.L_x_90:
[----:B------:R-:W-:Y:S05]  /*0340*/  BSYNC.RECONVERGENT B0 ;  /* 0x0000000000007941 */ /* 0x000fea0003800200 */
.L_x_88:
[----:B------:R-:W-:-:S13]  /*0350*/  FSETP.GT.AND P0, PT, R0, 9.9999999747524270788e-07, PT ;  /* 0x358637bd0000780b */ /* 0x000fda0003f04000 */
[----:B------:R-:W-:Y:S05]  /*0360*/  @!P0 EXIT ;  /* 0x000000000000894d */ /* 0x000fea0003800000 */
[----:B------:R0:W5:Y:S04]  /*0370*/  LDG.E R9, desc[UR4][R6.64+0x28] ;  /* 0x0000280406097981 */ /* 0x000168000c1e1900 */
[----:B------:R0:W5:Y:S01]  /*0380*/  LDG.E R8, desc[UR4][R4.64+0x28] ;  /* 0x0000280404087981 */ /* 0x000162000c1e1900 */
[----:B------:R-:W-:Y:S01]  /*0390*/  FSETP.GEU.AND P0, PT, R0, 9.9999999747524270788e-07, PT ;  /* 0x358637bd0000780b */ /* 0x000fe20003f0e000 */
[----:B------:R-:W-:Y:S01]  /*03a0*/  BSSY.RECONVERGENT B0, `(.L_x_91) ;  /* 0x0000016000007945 */ /* 0x000fe20003800200 */
[----:B------:R-:W-:Y:S02]  /*03b0*/  HFMA2 R13, -RZ, RZ, 0, 0 ;  /* 0x00000000ff0d7431 */ /* 0x000fe400000001ff */
[----:B------:R-:W-:Y:S02]  /*03c0*/  IMAD.MOV.U32 R2, RZ, RZ, RZ ;  /* 0x000000ffff027224 */ /* 0x000fe400078e00ff */
[----:B------:R-:W-:-:S07]  /*03d0*/  IMAD.MOV.U32 R14, RZ, RZ, RZ ;  /* 0x000000ffff0e7224 */ /* 0x000fce00078e00ff */
[----:B0-----:R-:W-:Y:S05]  /*03e0*/  @!P0 BRA `(.L_x_92) ;  /* 0x0000000000448947 */ /* 0x001fea0003800000 */
[----:B------:R-:W-:Y:S01]  /*03f0*/  IADD3 R2, PT, PT, R0, 0x1800000, RZ ;  /* 0x0180000000027810 */ /* 0x000fe20007ffe0ff */
[----:B------:R-:W-:Y:S03]  /*0400*/  BSSY.RECONVERGENT B1, `(.L_x_93) ;  /* 0x000000c000017945 */ /* 0x000fe60003800200 */
[----:B------:R-:W-:-:S04]  /*0410*/  LOP3.LUT R2, R2, 0x7f800000, RZ, 0xc0, !PT ;  /* 0x7f80000002027812 */ /* 0x000fc800078ec0ff */
[----:B------:R-:W-:-:S13]  /*0420*/  ISETP.GT.U32.AND P0, PT, R2, 0x1ffffff, PT ;  /* 0x01ffffff0200780c */ /* 0x000fda0003f04070 */
[----:B------:R-:W-:Y:S05]  /*0430*/  @P0 BRA `(.L_x_94) ;  /* 0x0000000000100947 */ /* 0x000fea0003800000 */
[----:B------:R-:W-:-:S07]  /*0440*/  MOV R14, 0x460 ;  /* 0x00000460000e7802 */ /* 0x000fce0000000f00 */
[----:B-----5:R-:W-:Y:S05]  /*0450*/  CALL.REL.NOINC `($__internal_6_$__cuda_sm20_rcp_rn_f32_slowpath) ;  /* 0x0000000800007944 */ /* 0x020fea0003c00000 */
[----:B------:R-:W-:Y:S01]  /*0460*/  IMAD.MOV.U32 R15, RZ, RZ, R13 ;  /* 0x000000ffff0f7224 */ /* 0x000fe200078e000d */
[----:B------:R-:W-:Y:S06]  /*0470*/  BRA `(.L_x_95) ;  /* 0x0000000000107947 */ /* 0x000fec0003800000 */
.L_x_94:
[----:B------:R-:W0:Y:S02]  /*0480*/  MUFU.RCP R15, R0 ;  /* 0x00000000000f7308 */ /* 0x000e240000001000 */
[----:B0-----:R-:W-:-:S04]  /*0490*/  FFMA R2, R15, R0, -1 ;  /* 0xbf8000000f027423 */ /* 0x001fc80000000000 */
[----:B------:R-:W-:-:S04]  /*04a0*/  FADD.FTZ R2, -R2, -RZ ;  /* 0x800000ff02027221 */ /* 0x000fc80000010100 */
[----:B------:R-:W-:-:S07]  /*04b0*/  FFMA R15, R15, R2, R15 ;  /* 0x000000020f0f7223 */ /* 0x000fce000000000f */
.L_x_95:
[----:B------:R-:W-:Y:S05]  /*04c0*/  BSYNC.RECONVERGENT B1 ;  /* 0x0000000000017941 */ /* 0x000fea0003800200 */
.L_x_93:
[-C--:B------:R-:W-:Y:S01]  /*04d0*/  FMUL R2, R12, R15.reuse ;  /* 0x0000000f0c027220 */ /* 0x080fe20000400000 */
[-C--:B------:R-:W-:Y:S01]  /*04e0*/  FMUL R13, R11, R15.reuse ;  /* 0x0000000f0b0d7220 */ /* 0x080fe20000400000 */
[----:B------:R-:W-:-:S07]  /*04f0*/  FMUL R14, R10, R15 ;  /* 0x0000000f0a0e7220 */ /* 0x000fce0000400000 */
.L_x_92:
[----:B------:R-:W-:Y:S05]  /*0500*/  BSYNC.RECONVERGENT B0 ;  /* 0x0000000000007941 */ /* 0x000fea0003800200 */
.L_x_91:
[----:B------:R-:W0:Y:S01]  /*0510*/  LDCU UR6, c[0x0][0x3a0] ;  /* 0x00007400ff0677ac */ /* 0x000e220008000800 */
[----:B------:R-:W-:Y:S01]  /*0520*/  BSSY.RECONVERGENT B0, `(.L_x_96) ;  /* 0x0000015000007945 */ /* 0x000fe20003800200 */
[----:B0----5:R-:W-:-:S04]  /*0530*/  FMUL R3, R3, UR6 ;  /* 0x0000000603037c20 */ /* 0x021fc80008400000 */
[----:B------:R-:W-:-:S04]  /*0540*/  FMUL R3, R3, R0 ;  /* 0x0000000003037220 */ /* 0x000fc80000400000 */
[C---:B------:R-:W-:Y:S01]  /*0550*/  FMUL R10, R3.reuse, R14 ;  /* 0x0000000e030a7220 */ /* 0x040fe20000400000 */
[C---:B------:R-:W-:Y:S01]  /*0560*/  FMUL R11, R3.reuse, R13 ;  /* 0x0000000d030b7220 */ /* 0x040fe20000400000 */
[----:B------:R-:W-:Y:S02]  /*0570*/  FMUL R12, R3, R2 ;  /* 0x00000002030c7220 */ /* 0x000fe40000400000 */
[----:B------:R-:W-:-:S04]  /*0580*/  FMUL R0, R10, R10 ;  /* 0x0000000a0a007220 */ /* 0x000fc80000400000 */
[----:B------:R-:W-:-:S04]  /*0590*/  FFMA R3, R11, R11, R0 ;  /* 0x0000000b0b037223 */ /* 0x000fc80000000000 */
[----:B------:R-:W-:-:S04]  /*05a0*/  FFMA R0, R12, R12, R3 ;  /* 0x0000000c0c007223 */ /* 0x000fc80000000003 */
[----:B------:R0:W1:Y:S01]  /*05b0*/  MUFU.RSQ R13, R0 ;  /* 0x00000000000d7308 */ /* 0x0000620000001400 */
[----:B------:R-:W-:-:S04]  /*05c0*/  IADD3 R2, PT, PT, R0, -0xd000000, RZ ;  /* 0xf300000000027810 */ /* 0x000fc80007ffe0ff */
[----:B------:R-:W-:-:S13]  /*05d0*/  ISETP.GT.U32.AND P0, PT, R2, 0x727fffff, PT ;  /* 0x727fffff0200780c */ /* 0x000fda0003f04070 */
[----:B01----:R-:W-:Y:S05]  /*05e0*/  @!P0 BRA `(.L_x_97) ;  /* 0x0000000000108947 */ /* 0x003fea0003800000 */
[----:B------:R-:W-:-:S07]  /*05f0*/  MOV R17, 0x610 ;  /* 0x0000061000117802 */ /* 0x000fce0000000f00 */
[----:B------:R-:W-:Y:S05]  /*0600*/  CALL.REL.NOINC `($__internal_7_$__cuda_sm20_sqrt_rn_f32_slowpath) ;  /* 0x0000000800647944 */ /* 0x000fea0003c00000 */
[----:B------:R-:W-:Y:S01]  /*0610*/  IMAD.MOV.U32 R3, RZ, RZ, R2 ;  /* 0x000000ffff037224 */ /* 0x000fe200078e0002 */
[----:B------:R-:W-:Y:S06]  /*0620*/  BRA `(.L_x_98) ;  /* 0x0000000000107947 */ /* 0x000fec0003800000 */
.L_x_97:
[----:B------:R-:W-:Y:S01]  /*0630*/  FMUL.FTZ R3, R0, R13 ;  /* 0x0000000d00037220 */ /* 0x000fe20000410000 */
[----:B------:R-:W-:-:S03]  /*0640*/  FMUL.FTZ R2, R13, 0.5 ;  /* 0x3f0000000d027820 */ /* 0x000fc60000410000 */
[----:B------:R-:W-:-:S04]  /*0650*/  FFMA R0, -R3, R3, R0 ;  /* 0x0000000303007223 */ /* 0x000fc80000000100 */
[----:B------:R-:W-:-:S07]  /*0660*/  FFMA R3, R0, R2, R3 ;  /* 0x0000000200037223 */ /* 0x000fce0000000003 */
.L_x_98:
[----:B------:R-:W-:Y:S05]  /*0670*/  BSYNC.RECONVERGENT B0 ;  /* 0x0000000000007941 */ /* 0x000fea0003800200 */
.L_x_96:
        /* <DEDUP_REMOVED lines=14> */
[----:B------:R-:W-:Y:S01]  /*0760*/  IMAD.MOV.U32 R0, RZ, RZ, 0x447a0000 ;  /* 0x447a0000ff007424 */ /* 0x000fe200078e00ff */
[----:B------:R-:W-:-:S07]  /*0770*/  MOV R14, 0x790 ;  /* 0x00000790000e7802 */ /* 0x000fce0000000f00 */
[----:B------:R-:W-:Y:S05]  /*0780*/  CALL.REL.NOINC `($__internal_8_$__cuda_sm3x_div_rn_noftz_f32_slowpath) ;  /* 0x00000008005c7944 */ /* 0x000fea0003c00000 */
[----:B------:R-:W-:-:S07]  /*0790*/  MOV R13, R0 ;  /* 0x00000000000d7202 */ /* 0x000fce0000000f00 */
.L_x_102:
[----:B------:R-:W-:Y:S05]  /*07a0*/  BSYNC.RECONVERGENT B1 ;  /* 0x0000000000017941 */ /* 0x000fea0003800200 */
.L_x_101:
[-C--:B------:R-:W-:Y:S01]  /*07b0*/  FMUL R12, R12, R13.reuse ;  /* 0x0000000d0c0c7220 */ /* 0x080fe20000400000 */
[-C--:B------:R-:W-:Y:S01]  /*07c0*/  FMUL R11, R11, R13.reuse ;  /* 0x0000000d0b0b7220 */ /* 0x080fe20000400000 */
[----:B------:R-:W-:-:S07]  /*07d0*/  FMUL R10, R10, R13 ;  /* 0x0000000d0a0a7220 */ /* 0x000fce0000400000 */
.L_x_100:
[----:B------:R-:W-:Y:S05]  /*07e0*/  BSYNC.RECONVERGENT B0 ;  /* 0x0000000000007941 */ /* 0x000fea0003800200 */
.L_x_99:
[----:B------:R-:W-:Y:S01]  /*07f0*/  FMNMX R0, R9, 9.9999999747524270788e-07, !PT ;  /* 0x358637bd09007809 */ /* 0x000fe20007800000 */
[----:B------:R-:W-:Y:S04]  /*0800*/  BSSY.RECONVERGENT B0, `(.L_x_103) ;  /* 0x000000d000007945 */ /* 0x000fe80003800200 */
[----:B------:R-:W-:-:S05]  /*0810*/  VIADD R2, R0, 0x1800000 ;  /* 0x0180000000027836 */ /* 0x000fca0000000000 */
[----:B------:R-:W-:-:S04]  /*0820*/  LOP3.LUT R2, R2, 0x7f800000, RZ, 0xc0, !PT ;  /* 0x7f80000002027812 */ /* 0x000fc800078ec0ff */
[----:B------:R-:W-:-:S13]  /*0830*/  ISETP.GT.U32.AND P0, PT, R2, 0x1ffffff, PT ;  /* 0x01ffffff0200780c */ /* 0x000fda0003f04070 */
[----:B------:R-:W-:Y:S05]  /*0840*/  @P0 BRA `(.L_x_104) ;  /* 0x0000000000100947 */ /* 0x000fea0003800000 */
[----:B------:R-:W-:-:S07]  /*0850*/  MOV R14, 0x870 ;  /* 0x00000870000e7802 */ /* 0x000fce0000000f00 */
[----:B------:R-:W-:Y:S05]  /*0860*/  CALL.REL.NOINC `($__internal_6_$__cuda_sm20_rcp_rn_f32_slowpath) ;  /* 0x0000000000fc7944 */ /* 0x000fea0003c00000 */
[----:B------:R-:W-:Y:S01]  /*0870*/  MOV R3, R13 ;  /* 0x0000000d00037202 */ /* 0x000fe20000000f00 */
[----:B------:R-:W-:Y:S06]  /*0880*/  BRA `(.L_x_105) ;  /* 0x0000000000107947 */ /* 0x000fec0003800000 */
.L_x_104:
[----:B------:R-:W0:Y:S02]  /*0890*/  MUFU.RCP R3, R0 ;  /* 0x0000000000037308 */ /* 0x000e240000001000 */
[----:B0-----:R-:W-:-:S04]  /*08a0*/  FFMA R2, R0, R3, -1 ;  /* 0xbf80000000027423 */ /* 0x001fc80000000003 */
[----:B------:R-:W-:-:S04]  /*08b0*/  FADD.FTZ R2, -R2, -RZ ;  /* 0x800000ff02027221 */ /* 0x000fc80000010100 */
[----:B------:R-:W-:-:S07]  /*08c0*/  FFMA R3, R3, R2, R3 ;  /* 0x0000000203037223 */ /* 0x000fce0000000003 */
.L_x_105:
[----:B------:R-:W-:Y:S05]  /*08d0*/  BSYNC.RECONVERGENT B0 ;  /* 0x0000000000007941 */ /* 0x000fea0003800200 */
.L_x_103:
[----:B------:R-:W-:Y:S01]  /*08e0*/  FMNMX R13, R8, 9.9999999747524270788e-07, !PT ;  /* 0x358637bd080d7809 */ /* 0x000fe20007800000 */
[----:B------:R-:W-:Y:S01]  /*08f0*/  UMOV UR6, 0x3f800000 ;  /* 0x3f80000000067882 */ /* 0x000fe20000000000 */
[----:B------:R-:W-:Y:S01]  /*0900*/  BSSY.RECONVERGENT B0, `(.L_x_106) ;  /* 0x0000012000007945 */ /* 0x000fe20003800200 */
[----:B------:R-:W-:Y:S01]  /*0910*/  IMAD.U32 R14, RZ, RZ, UR6 ;  /* 0x00000006ff0e7e24 */ /* 0x000fe2000f8e00ff */
[----:B------:R-:W0:Y:S01]  /*0920*/  MUFU.RCP R0, R13 ;  /* 0x0000000d00007308 */ /* 0x000e220000001000 */
[----:B------:R-:W-:-:S07]  /*0930*/  FMUL R8, R3, R10 ;  /* 0x0000000a03087220 */ /* 0x000fce0000400000 */
[----:B------:R-:W1:Y:S01]  /*0940*/  FCHK P0, -R14, R13 ;  /* 0x0000000d0e007302 */ /* 0x000e620000000100 */
[----:B0-----:R-:W-:-:S04]  /*0950*/  FFMA R9, -R13, R0, 1 ;  /* 0x3f8000000d097423 */ /* 0x001fc80000000100 */
[----:B------:R-:W-:Y:S01]  /*0960*/  FFMA R0, R0, R9, R0 ;  /* 0x0000000900007223 */ /* 0x000fe20000000000 */
[----:B------:R-:W-:-:S03]  /*0970*/  FMUL R9, R3, R12 ;  /* 0x0000000c03097220 */ /* 0x000fc60000400000 */
[----:B------:R-:W-:-:S04]  /*0980*/  FFMA R15, R0, -1, RZ ;  /* 0xbf800000000f7823 */ /* 0x000fc800000000ff */
[----:B------:R-:W-:-:S04]  /*0990*/  FFMA R2, -R13, R15, -1 ;  /* 0xbf8000000d027423 */ /* 0x000fc8000000010f */
[----:B------:R-:W-:Y:S01]  /*09a0*/  FFMA R15, R0, R2, R15 ;  /* 0x00000002000f7223 */ /* 0x000fe2000000000f */
[----:B------:R-:W-:Y:S01]  /*09b0*/  FMUL R2, R3, R11 ;  /* 0x0000000b03027220 */ /* 0x000fe20000400000 */
[----:B-1----:R-:W-:Y:S06]  /*09c0*/  @!P0 BRA `(.L_x_107) ;  /* 0x0000000000148947 */ /* 0x002fec0003800000 */
[----:B------:R-:W-:Y:S01]  /*09d0*/  MOV R3, R13 ;  /* 0x0000000d00037202 */ /* 0x000fe20000000f00 */
[----:B------:R-:W-:Y:S01]  /*09e0*/  IMAD.MOV.U32 R0, RZ, RZ, -0x40800000 ;  /* 0xbf800000ff007424 */ /* 0x000fe200078e00ff */
[----:B------:R-:W-:-:S07]  /*09f0*/  MOV R14, 0xa10 ;  /* 0x00000a10000e7802 */ /* 0x000fce0000000f00 */
[----:B------:R-:W-:Y:S05]  /*0a00*/  CALL.REL.NOINC `($__internal_8_$__cuda_sm3x_div_rn_noftz_f32_slowpath) ;  /* 0x0000000400bc7944 */ /* 0x000fea0003c00000 */
[----:B------:R-:W-:-:S07]  /*0a10*/  MOV R15, R0 ;  /* 0x00000000000f7202 */ /* 0x000fce0000000f00 */
.L_x_107:
[----:B------:R-:W-:Y:S05]  /*0a20*/  BSYNC.RECONVERGENT B0 ;  /* 0x0000000000007941 */ /* 0x000fea0003800200 */
.L_x_106:
        /* <DEDUP_REMOVED lines=9> */
[----:B------:R0:W-:Y:S01]  /*0ac0*/  REDG.E.ADD.F32.FTZ.RN.STRONG.GPU desc[UR4][R6.64+0x1c], R9 ;  /* 0x00001c09060079a6 */ /* 0x0001e2000c12f304 */
[----:B------:R-:W-:-:S03]  /*0ad0*/  FMUL R17, R10, UR6 ;  /* 0x000000060a117c20 */ /* 0x000fc60008400000 */
[----:B------:R1:W-:Y:S04]  /*0ae0*/  REDG.E.ADD.F32.FTZ.RN.STRONG.GPU desc[UR4][R6.64+0x20], R3 ;  /* 0x00002003060079a6 */ /* 0x0003e8000c12f304 */
[----:B------:R-:W-:Y:S04]  /*0af0*/  REDG.E.ADD.F32.FTZ.RN.STRONG.GPU desc[UR4][R6.64+0x24], R13 ;  /* 0x0000240d060079a6 */ /* 0x000fe8000c12f304 */
[----:B------:R-:W-:Y:S04]  /*0b00*/  REDG.E.ADD.F32.FTZ.RN.STRONG.GPU desc[UR4][R4.64+0x1c], R15 ;  /* 0x00001c0f040079a6 */ /* 0x000fe8000c12f304 */
[----:B------:R2:W-:Y:S04]  /*0b10*/  REDG.E.ADD.F32.FTZ.RN.STRONG.GPU desc[UR4][R4.64+0x20], R11 ;  /* 0x0000200b040079a6 */ /* 0x0005e8000c12f304 */
[----:B------:R-:W-:Y:S04]  /*0b20*/  REDG.E.ADD.F32.FTZ.RN.STRONG.GPU desc[UR4][R4.64+0x24], R17 ;  /* 0x00002411040079a6 */ /* 0x000fe8000c12f304 */
[----:B------:R-:W0:Y:S04]  /*0b30*/  LDG.E R0, desc[UR4][R6.64+0x1c] ;  /* 0x00001c0406007981 */ /* 0x000e28000c1e1900 */
[----:B------:R-:W3:Y:S04]  /*0b40*/  LDG.E R2, desc[UR4][R6.64+0x20] ;  /* 0x0000200406027981 */ /* 0x000ee8000c1e1900 */
[----:B------:R-:W4:Y:S01]  /*0b50*/  LDG.E R8, desc[UR4][R6.64+0x24] ;  /* 0x0000240406087981 */ /* 0x000f22000c1e1900 */
[----:B0-----:R-:W-:Y:S01]  /*0b60*/  FMUL R9, R0, 0.94999998807907104492 ;  /* 0x3f73333300097820 */ /* 0x001fe20000400000 */
[----:B---3--:R-:W-:-:S04]  /*0b70*/  FMUL R19, R2, 0.94999998807907104492 ;  /* 0x3f73333302137820 */ /* 0x008fc80000400000 */
[----:B------:R-:W-:Y:S01]  /*0b80*/  STG.E desc[UR4][R6.64+0x1c], R9 ;  /* 0x00001c0906007986 */ /* 0x000fe2000c101904 */
[----:B----4-:R-:W-:-:S03]  /*0b90*/  FMUL R21, R8, 0.94999998807907104492 ;  /* 0x3f73333308157820 */ /* 0x010fc60000400000 */
[----:B------:R-:W-:Y:S04]  /*0ba0*/  STG.E desc[UR4][R6.64+0x20], R19 ;  /* 0x0000201306007986 */ /* 0x000fe8000c101904 */
[----:B------:R-:W-:Y:S04]  /*0bb0*/  STG.E desc[UR4][R6.64+0x24], R21 ;  /* 0x0000241506007986 */ /* 0x000fe8000c101904 */
[----:B------:R-:W1:Y:S04]  /*0bc0*/  LDG.E R0, desc[UR4][R4.64+0x1c] ;  /* 0x00001c0404007981 */ /* 0x000e68000c1e1900 */
[----:B------:R-:W2:Y:S04]  /*0bd0*/  LDG.E R2, desc[UR4][R4.64+0x20] ;  /* 0x0000200404027981 */ /* 0x000ea8000c1e1900 */
[----:B------:R-:W3:Y:S01]  /*0be0*/  LDG.E R8, desc[UR4][R4.64+0x24] ;  /* 0x0000240404087981 */ /* 0x000ee2000c1e1900 */
[----:B-1----:R-:W-:Y:S01]  /*0bf0*/  FMUL R3, R0, 0.94999998807907104492 ;  /* 0x3f73333300037820 */ /* 0x002fe20000400000 */
[----:B--2---:R-:W-:-:S04]  /*0c00*/  FMUL R11, R2, 0.94999998807907104492 ;  /* 0x3f733333020b7820 */ /* 0x004fc80000400000 */
[----:B------:R-:W-:Y:S01]  /*0c10*/  STG.E desc[UR4][R4.64+0x1c], R3 ;  /* 0x00001c0304007986 */ /* 0x000fe2000c101904 */
[----:B---3--:R-:W-:-:S03]  /*0c20*/  FMUL R13, R8, 0.94999998807907104492 ;  /* 0x3f733333080d7820 */ /* 0x008fc60000400000 */
[----:B------:R-:W-:Y:S04]  /*0c30*/  STG.E desc[UR4][R4.64+0x20], R11 ;  /* 0x0000200b04007986 */ /* 0x000fe8000c101904 */
[----:B------:R-:W-:Y:S01]  /*0c40*/  STG.E desc[UR4][R4.64+0x24], R13 ;  /* 0x0000240d04007986 */ /* 0x000fe2000c101904 */
[----:B------:R-:W-:Y:S05]  /*0c50*/  EXIT ;  /* 0x000000000000794d */ /* 0x000fea0003800000 */
        .weak           $__internal_6_$__cuda_sm20_rcp_rn_f32_slowpath
        .type           $__internal_6_$__cuda_sm20_rcp_rn_f32_slowpath,@function
        .size           $__internal_6_$__cuda_sm20_rcp_rn_f32_slowpath,($__internal_7_$__cuda_sm20_sqrt_rn_f32_slowpath - $__internal_6_$__cuda_sm20_rcp_rn_f32_slowpath)
$__internal_6_$__cuda_sm20_rcp_rn_f32_slowpath:
        /* <DEDUP_REMOVED lines=15> */
.L_x_109:
        /* <DEDUP_REMOVED lines=33> */
.L_x_111:
[----:B------:R0:W1:Y:S02]  /*0f60*/  MUFU.RCP R13, R0 ;  /* 0x00000000000d7308 */ /* 0x0000640000001000 */
.L_x_110:
[----:B------:R-:W-:Y:S05]  /*0f70*/  BSYNC.RECONVERGENT B2 ;  /* 0x0000000000027941 */ /* 0x000fea0003800200 */
.L_x_108:
[----:B------:R-:W-:-:S04]  /*0f80*/  MOV R15, 0x0 ;  /* 0x00000000000f7802 */ /* 0x000fc80000000f00 */
[----:B01----:R-:W-:Y:S05]  /*0f90*/  RET.REL.NODEC R14 `(_Z28apply_sameas_colocate_kernelP12OntologyNodeiP18OntologyConstraintiff) ;  /* 0xfffffff00e187950 */ /* 0x003fea0003c3ffff */
        .weak           $__internal_7_$__cuda_sm20_sqrt_rn_f32_slowpath
        .type           $__internal_7_$__cuda_sm20_sqrt_rn_f32_slowpath,@function
        .size           $__internal_7_$__cuda_sm20_sqrt_rn_f32_slowpath,($__internal_8_$__cuda_sm3x_div_rn_noftz_f32_slowpath - $__internal_7_$__cuda_sm20_sqrt_rn_f32_slowpath)
$__internal_7_$__cuda_sm20_sqrt_rn_f32_slowpath:
        /* <DEDUP_REMOVED lines=19> */
.L_x_112:
[----:B------:R-:W-:Y:S01]  /*10d0*/  MOV R14, R17 ;  /* 0x00000011000e7202 */ /* 0x000fe20000000f00 */
[----:B------:R-:W-:-:S04]  /*10e0*/  IMAD.MOV.U32 R15, RZ, RZ, 0x0 ;  /* 0x00000000ff0f7424 */ /* 0x000fc800078e00ff */
[----:B------:R-:W-:Y:S05]  /*10f0*/  RET.REL.NODEC R14 `(_Z28apply_sameas_colocate_kernelP12OntologyNodeiP18OntologyConstraintiff) ;  /* 0xffffffec0ec07950 */ /* 0x000fea0003c3ffff */
        .weak           $__internal_8_$__cuda_sm3x_div_rn_noftz_f32_slowpath
        .type           $__internal_8_$__cuda_sm3x_div_rn_noftz_f32_slowpath,@function
        .size           $__internal_8_$__cuda_sm3x_div_rn_noftz_f32_slowpath,(.L_x_207 - $__internal_8_$__cuda_sm3x_div_rn_noftz_f32_slowpath)
$__internal_8_$__cuda_sm3x_div_rn_noftz_f32_slowpath:
[----:B------:R-:W-:Y:S01]  /*1100*/  SHF.R.U32.HI R13, RZ, 0x17, R3 ;  /* 0x00000017ff0d7819 */ /* 0x000fe20000011603 */
[----:B------:R-:W-:Y:S01]  /*1110*/  BSSY.RECONVERGENT B2, `(.L_x_113) ;  /* 0x0000062000027945 */ /* 0x000fe20003800200 */
[----:B------:R-:W-:Y:S02]  /*1120*/  SHF.R.U32.HI R15, RZ, 0x17, R0 ;  /* 0x00000017ff0f7819 */ /* 0x000fe40000011600 */
[----:B------:R-:W-:Y:S02]  /*1130*/  LOP3.LUT R13, R13, 0xff, RZ, 0xc0, !PT ;  /* 0x000000ff0d0d7812 */ /* 0x000fe400078ec0ff */
[----:B------:R-:W-:Y:S02]  /*1140*/  LOP3.LUT R17, R15, 0xff, RZ, 0xc0, !PT ;  /* 0x000000ff0f117812 */ /* 0x000fe400078ec0ff */
[----:B------:R-:W-:-:S03]  /*1150*/  IADD3 R18, PT, PT, R13, -0x1, RZ ;  /* 0xffffffff0d127810 */ /* 0x000fc60007ffe0ff */
[----:B------:R-:W-:Y:S01]  /*1160*/  VIADD R16, R17, 0xffffffff ;  /* 0xffffffff11107836 */ /* 0x000fe20000000000 */
[----:B------:R-:W-:-:S04]  /*1170*/  ISETP.GT.U32.AND P0, PT, R18, 0xfd, PT ;  /* 0x000000fd1200780c */ /* 0x000fc80003f04070 */
[----:B------:R-:W-:-:S13]  /*1180*/  ISETP.GT.U32.OR P0, PT, R16, 0xfd, P0 ;  /* 0x000000fd1000780c */ /* 0x000fda0000704470 */
[----:B------:R-:W-:Y:S01]  /*1190*/  @!P0 MOV R15, RZ ;  /* 0x000000ff000f8202 */ /* 0x000fe20000000f00 */
[----:B------:R-:W-:Y:S06]  /*11a0*/  @!P0 BRA `(.L_x_114) ;  /* 0x00000000005c8947 */ /* 0x000fec0003800000 */
        /* <DEDUP_REMOVED lines=23> */
.L_x_114:
[----:B------:R-:W-:Y:S01]  /*1320*/  LEA R16, R13, 0xc0800000, 0x17 ;  /* 0xc08000000d107811 */ /* 0x000fe200078eb8ff */
[----:B------:R-:W-:Y:S01]  /*1330*/  VIADD R17, R17, 0xffffff81 ;  /* 0xffffff8111117836 */ /* 0x000fe20000000000 */
[----:B------:R-:W-:Y:S02]  /*1340*/  BSSY.RECONVERGENT B3, `(.L_x_119) ;  /* 0x0000035000037945 */ /* 0x000fe40003800200 */
[----:B------:R-:W-:Y:S01]  /*1350*/  IADD3 R18, PT, PT, -R16, R3, RZ ;  /* 0x0000000310127210 */ /* 0x000fe20007ffe1ff */
[----:B------:R-:W-:-:S03]  /*1360*/  IMAD R0, R17, -0x800000, R0 ;  /* 0xff80000011007824 */ /* 0x000fc600078e0200 */
[----:B------:R0:W1:Y:S01]  /*1370*/  MUFU.RCP R3, R18 ;  /* 0x0000001200037308 */ /* 0x0000620000001000 */
[----:B------:R-:W-:Y:S01]  /*1380*/  FADD.FTZ R19, -R18, -RZ ;  /* 0x800000ff12137221 */ /* 0x000fe20000010100 */
[----:B0-----:R-:W-:-:S04]  /*1390*/  IADD3 R18, PT, PT, R17, 0x7f, -R13 ;  /* 0x0000007f11127810 */ /* 0x001fc80007ffe80d */
[----:B------:R-:W-:Y:S01]  /*13a0*/  IADD3 R18, PT, PT, R18, R15, RZ ;  /* 0x0000000f12127210 */ /* 0x000fe20007ffe0ff */
[----:B-1----:R-:W-:-:S04]  /*13b0*/  FFMA R16, R3, R19, 1 ;  /* 0x3f80000003107423 */ /* 0x002fc80000000013 */
        /* <DEDUP_REMOVED lines=20> */
[C---:B------:R-:W-:Y:S01]  /*1500*/  VIADD R18, R17.reuse, 0x20 ;  /* 0x0000002011127836 */ /* 0x040fe20000000000 */
[C---:B------:R-:W-:Y:S02]  /*1510*/  ISETP.NE.AND P2, PT, R17.reuse, RZ, PT ;  /* 0x000000ff1100720c */ /* 0x040fe40003f45270 */
[----:B------:R-:W-:Y:S02]  /*1520*/  ISETP.NE.AND P1, PT, R17, RZ, PT ;  /* 0x000000ff1100720c */ /* 0x000fe40003f25270 */
[----:B------:R-:W-:Y:S01]  /*1530*/  LOP3.LUT R15, R13, 0x7fffff, RZ, 0xc0, !PT ;  /* 0x007fffff0d0f7812 */ /* 0x000fe200078ec0ff */
[CCC-:B------:R-:W-:Y:S01]  /*1540*/  FFMA.RP R13, R3.reuse, R19.reuse, R16.reuse ;  /* 0x00000013030d7223 */ /* 0x1c0fe20000008010 */
[----:B------:R-:W-:Y:S01]  /*1550*/  FFMA.RM R16, R3, R19, R16 ;  /* 0x0000001303107223 */ /* 0x000fe20000004010 */
        /* <DEDUP_REMOVED lines=15> */
.L_x_121:
[----:B------:R-:W-:-:S04]  /*1650*/  LOP3.LUT R0, R0, 0x80000000, RZ, 0xc0, !PT ;  /* 0x8000000000007812 */ /* 0x000fc800078ec0ff */
[----:B------:R-:W-:Y:S01]  /*1660*/  LOP3.LUT R0, R0, 0x7f800000, RZ, 0xfc, !PT ;  /* 0x7f80000000007812 */ /* 0x000fe200078efcff */
[----:B------:R-:W-:Y:S06]  /*1670*/  BRA `(.L_x_122) ;  /* 0x0000000000047947 */ /* 0x000fec0003800000 */
.L_x_120:
[----:B------:R-:W-:-:S07]  /*1680*/  LEA R0, R18, R0, 0x17 ;  /* 0x0000000012007211 */ /* 0x000fce00078eb8ff */
.L_x_122:
[----:B------:R-:W-:Y:S05]  /*1690*/  BSYNC.RECONVERGENT B3 ;  /* 0x0000000000037941 */ /* 0x000fea0003800200 */
.L_x_119:
[----:B------:R-:W-:Y:S05]  /*16a0*/  BRA `(.L_x_123) ;  /* 0x0000000000207947 */ /* 0x000fea0003800000 */
.L_x_118:
[----:B------:R-:W-:-:S04]  /*16b0*/  LOP3.LUT R0, R3, 0x80000000, R0, 0x48, !PT ;  /* 0x8000000003007812 */ /* 0x000fc800078e4800 */
[----:B------:R-:W-:Y:S01]  /*16c0*/  LOP3.LUT R0, R0, 0x7f800000, RZ, 0xfc, !PT ;  /* 0x7f80000000007812 */ /* 0x000fe200078efcff */
[----:B------:R-:W-:Y:S06]  /*16d0*/  BRA `(.L_x_123) ;  /* 0x0000000000147947 */ /* 0x000fec0003800000 */
.L_x_117:
[----:B------:R-:W-:Y:S01]  /*16e0*/  LOP3.LUT R0, R3, 0x80000000, R0, 0x48, !PT ;  /* 0x8000000003007812 */ /* 0x000fe200078e4800 */
[----:B------:R-:W-:Y:S06]  /*16f0*/  BRA `(.L_x_123) ;  /* 0x00000000000c7947 */ /* 0x000fec0003800000 */
.L_x_116:
[----:B------:R-:W0:Y:S01]  /*1700*/  MUFU.RSQ R0, -QNAN ;  /* 0xffc0000000007908 */ /* 0x000e220000001400 */
[----:B------:R-:W-:Y:S05]  /*1710*/  BRA `(.L_x_123) ;  /* 0x0000000000047947 */ /* 0x000fea0003800000 */
.L_x_115:
[----:B------:R-:W-:-:S07]  /*1720*/  FADD.FTZ R0, R0, R3 ;  /* 0x0000000300007221 */ /* 0x000fce0000010000 */
.L_x_123:
[----:B------:R-:W-:Y:S05]  /*1730*/  BSYNC.RECONVERGENT B2 ;  /* 0x0000000000027941 */ /* 0x000fea0003800200 */
.L_x_113:
[----:B------:R-:W-:-:S04]  /*1740*/  IMAD.MOV.U32 R15, RZ, RZ, 0x0 ;  /* 0x00000000ff0f7424 */ /* 0x000fc800078e00ff */
[----:B0-----:R-:W-:Y:S05]  /*1750*/  RET.REL.NODEC R14 `(_Z28apply_sameas_colocate_kernelP12OntologyNodeiP18OntologyConstraintiff) ;  /* 0xffffffe80e287950 */ /* 0x001fea0003c3ffff */
.L_x_124:
        /* <DEDUP_REMOVED lines=10> */
.L_x_207:


//--------------------- .text._Z31apply_subclass_hierarchy_kernelP12OntologyNodeiP18OntologyConstraintiff --------------------------
	.section	.text._Z31apply_subclass_hierarchy_kernelP12OntologyNodeiP18OntologyConstraintiff,"ax",@progbits
	.align	128
        .global         _Z31apply_subclass_hierarchy_kernelP12OntologyNodeiP18OntologyConstraintiff
        .type           _Z31apply_subclass_hierarchy_kernelP12OntologyNodeiP18OntologyConstraintiff,@function
        .size           _Z31apply_subclass_hierarchy_kernelP12OntologyNodeiP18OntologyConstraintiff,(.L_x_210 - _Z31apply_subclass_hierarchy_kernelP12OntologyNodeiP18OntologyConstraintiff)
        .other          _Z31apply_subclass_hierarchy_kernelP12OntologyNodeiP18OntologyConstraintiff,@"STO_CUDA_ENTRY STV_DEFAULT"
_Z31apply_subclass_hierarchy_kernelP12OntologyNodeiP18OntologyConstraintiff:
.text._Z31apply_subclass_hierarchy_kernelP12OntologyNodeiP18OntologyConstraintiff:
        /* <DEDUP_REMOVED lines=32> */
[----:B------:R-:W4:Y:S04]  /*0200*/  LDG.E R0, desc[UR4][R4.64+0x10] ;  /* 0x0000100404007981 */ /* 0x000f28000c1e1900 */
[----:B------:R1:W5:Y:S01]  /*0210*/  LDG.E R3, desc[UR4][R8.64+0x10] ;  /* 0x0000100408037981 */ /* 0x000362000c1e1900 */
[----:B------:R-:W-:Y:S01]  /*0220*/  BSSY.RECONVERGENT B0, `(.L_x_125) ;  /* 0x0000013000007945 */ /* 0x000fe20003800200 */
[----:B--2---:R-:W-:Y:S01]  /*0230*/  FADD R11, -R11, R2 ;  /* 0x000000020b0b7221 */ /* 0x004fe20000000100 */
[----:B---3--:R-:W-:-:S03]  /*0240*/  FADD R12, -R12, R15 ;  /* 0x0000000f0c0c7221 */ /* 0x008fc60000000100 */
[----:B------:R-:W-:Y:S01]  /*0250*/  FMUL R15, R11, R11 ;  /* 0x0000000b0b0f7220 */ /* 0x000fe20000400000 */
[----:B----4-:R-:W-:-:S03]  /*0260*/  FADD R13, -R13, R0 ;  /* 0x000000000d0d7221 */ /* 0x010fc60000000100 */
[----:B------:R-:W-:-:S04]  /*0270*/  FFMA R0, R12, R12, R15 ;  /* 0x0000000c0c007223 */ /* 0x000fc8000000000f */
[----:B------:R-:W-:-:S04]  /*0280*/  FFMA R0, R13, R13, R0 ;  /* 0x0000000d0d007223 */ /* 0x000fc80000000000 */
[----:B------:R-:W-:Y:S01]  /*0290*/  VIADD R2, R0, 0xf3000000 ;  /* 0xf300000000027836 */ /* 0x000fe20000000000 */
[----:B------:R1:W0:Y:S04]  /*02a0*/  MUFU.RSQ R15, R0 ;  /* 0x00000000000f7308 */ /* 0x0002280000001400 */
[----:B------:R-:W-:-:S13]  /*02b0*/  ISETP.GT.U32.AND P0, PT, R2, 0x727fffff, PT ;  /* 0x727fffff0200780c */ /* 0x000fda0003f04070 */
[----:B01----:R-:W-:Y:S05]  /*02c0*/  @!P0 BRA `(.L_x_126) ;  /* 0x0000000000108947 */ /* 0x003fea0003800000 */
[----:B------:R-:W-:-:S07]  /*02d0*/  MOV R18, 0x2f0 ;  /* 0x000002f000127802 */ /* 0x000fce0000000f00 */
[----:B-----5:R-:W-:Y:S05]  /*02e0*/  CALL.REL.NOINC `($__internal_10_$__cuda_sm20_sqrt_rn_f32_slowpath) ;  /* 0x0000000800e87944 */ /* 0x020fea0003c00000 */
[----:B------:R-:W-:Y:S01]  /*02f0*/  IMAD.MOV.U32 R0, RZ, RZ, R2 ;  /* 0x000000ffff007224 */ /* 0x000fe200078e0002 */
[----:B------:R-:W-:Y:S06]  /*0300*/  BRA `(.L_x_127) ;  /* 0x0000000000107947 */ /* 0x000fec0003800000 */
.L_x_126:
[----:B------:R-:W-:Y:S01]  /*0310*/  FMUL.FTZ R9, R0, R15 ;  /* 0x0000000f00097220 */ /* 0x000fe20000410000 */
[----:B------:R-:W-:-:S03]  /*0320*/  FMUL.FTZ R15, R15, 0.5 ;  /* 0x3f0000000f0f7820 */ /* 0x000fc60000410000 */
[----:B------:R-:W-:-:S04]  /*0330*/  FFMA R0, -R9, R9, R0 ;  /* 0x0000000909007223 */ /* 0x000fc80000000100 */
[----:B------:R-:W-:-:S07]  /*0340*/  FFMA R0, R0, R15, R9 ;  /* 0x0000000f00007223 */ /* 0x000fce0000000009 */
.L_x_127:
[----:B------:R-:W-:Y:S05]  /*0350*/  BSYNC.RECONVERGENT B0 ;  /* 0x0000000000007941 */ /* 0x000fea0003800200 */
.L_x_125:
[----:B------:R-:W-:-:S13]  /*0360*/  FSETP.GT.AND P0, PT, R0, 9.9999999747524270788e-07, PT ;  /* 0x358637bd0000780b */ /* 0x000fda0003f04000 */
[----:B------:R-:W-:Y:S05]  /*0370*/  @!P0 EXIT ;  /* 0x000000000000894d */ /* 0x000fea0003800000 */
[----:B------:R0:W5:Y:S04]  /*0380*/  LDG.E R8, desc[UR4][R6.64+0x28] ;  /* 0x0000280406087981 */ /* 0x000168000c1e1900 */
[----:B------:R0:W5:Y:S01]  /*0390*/  LDG.E R9, desc[UR4][R4.64+0x28] ;  /* 0x0000280404097981 */ /* 0x000162000c1e1900 */
[----:B------:R-:W-:Y:S01]  /*03a0*/  FSETP.GEU.AND P0, PT, R0, 9.9999999747524270788e-07, PT ;  /* 0x358637bd0000780b */ /* 0x000fe20003f0e000 */
[----:B------:R-:W-:Y:S01]  /*03b0*/  BSSY.RECONVERGENT B0, `(.L_x_128) ;  /* 0x0000014000007945 */ /* 0x000fe20003800200 */
[----:B------:R-:W-:Y:S01]  /*03c0*/  HFMA2 R2, -RZ, RZ, 0, 0 ;  /* 0x00000000ff027431 */ /* 0x000fe200000001ff */
[----:B------:R-:W-:-:S10]  /*03d0*/  CS2R R14, SRZ ;  /* 0x00000000000e7805 */ /* 0x000fd4000001ff00 */
[----:B0-----:R-:W-:Y:S05]  /*03e0*/  @!P0 BRA `(.L_x_129) ;  /* 0x0000000000408947 */ /* 0x001fea0003800000 */
[----:B------:R-:W-:Y:S01]  /*03f0*/  VIADD R2, R0, 0x1800000 ;  /* 0x0180000000027836 */ /* 0x000fe20000000000 */
[----:B------:R-:W-:Y:S04]  /*0400*/  BSSY.RECONVERGENT B1, `(.L_x_130) ;  /* 0x000000b000017945 */ /* 0x000fe80003800200 */
[----:B------:R-:W-:-:S04]  /*0410*/  LOP3.LUT R2, R2, 0x7f800000, RZ, 0xc0, !PT ;  /* 0x7f80000002027812 */ /* 0x000fc800078ec0ff */
[----:B------:R-:W-:-:S13]  /*0420*/  ISETP.GT.U32.AND P0, PT, R2, 0x1ffffff, PT ;  /* 0x01ffffff0200780c */ /* 0x000fda0003f04070 */
[----:B------:R-:W-:Y:S05]  /*0430*/  @P0 BRA `(.L_x_131) ;  /* 0x00000000000c0947 */ /* 0x000fea0003800000 */
[----:B------:R-:W-:-:S07]  /*0440*/  MOV R14, 0x460 ;  /* 0x00000460000e7802 */ /* 0x000fce0000000f00 */
[----:B-----5:R-:W-:Y:S05]  /*0450*/  CALL.REL.NOINC `($__internal_9_$__cuda_sm20_rcp_rn_f32_slowpath) ;  /* 0x0000000400b87944 */ /* 0x020fea0003c00000 */
[----:B------:R-:W-:Y:S05]  /*0460*/  BRA `(.L_x_132) ;  /* 0x0000000000107947 */ /* 0x000fea0003800000 */
.L_x_131:
[----:B------:R-:W0:Y:S02]  /*0470*/  MUFU.RCP R15, R0 ;  /* 0x00000000000f7308 */ /* 0x000e240000001000 */
[----:B0-----:R-:W-:-:S04]  /*0480*/  FFMA R2, R15, R0, -1 ;  /* 0xbf8000000f027423 */ /* 0x001fc80000000000 */
[----:B------:R-:W-:-:S04]  /*0490*/  FADD.FTZ R2, -R2, -RZ ;  /* 0x800000ff02027221 */ /* 0x000fc80000010100 */
[----:B------:R-:W-:-:S07]  /*04a0*/  FFMA R16, R15, R2, R15 ;  /* 0x000000020f107223 */ /* 0x000fce000000000f */
.L_x_132:
[----:B------:R-:W-:Y:S05]  /*04b0*/  BSYNC.RECONVERGENT B1 ;  /* 0x0000000000017941 */ /* 0x000fea0003800200 */
.L_x_130:
[-C--:B------:R-:W-:Y:S01]  /*04c0*/  FMUL R2, R13, R16.reuse ;  /* 0x000000100d027220 */ /* 0x080fe20000400000 */
[-C--:B------:R-:W-:Y:S01]  /*04d0*/  FMUL R14, R12, R16.reuse ;  /* 0x000000100c0e7220 */ /* 0x080fe20000400000 */
[----:B------:R-:W-:-:S07]  /*04e0*/  FMUL R15, R11, R16 ;  /* 0x000000100b0f7220 */ /* 0x000fce0000400000 */
.L_x_129:
[----:B------:R-:W-:Y:S05]  /*04f0*/  BSYNC.RECONVERGENT B0 ;  /* 0x0000000000007941 */ /* 0x000fea0003800200 */
.L_x_128:
[----:B------:R-:W0:Y:S01]  /*0500*/  LDCU UR6, c[0x0][0x3a0] ;  /* 0x00007400ff0677ac */ /* 0x000e220008000800 */
[----:B-----5:R-:W-:Y:S01]  /*0510*/  FADD R10, -R10, R0 ;  /* 0x000000000a0a7221 */ /* 0x020fe20000000100 */
[----:B------:R-:W-:Y:S01]  /*0520*/  BSSY.RECONVERGENT B0, `(.L_x_133) ;  /* 0x0000015000007945 */ /* 0x000fe20003800200 */
[----:B0-----:R-:W-:-:S04]  /*0530*/  FMUL R3, R3, UR6 ;  /* 0x0000000603037c20 */ /* 0x001fc80008400000 */
[----:B------:R-:W-:-:S04]  /*0540*/  FMUL R3, R10, R3 ;  /* 0x000000030a037220 */ /* 0x000fc80000400000 */
[C---:B------:R-:W-:Y:S01]  /*0550*/  FMUL R12, R3.reuse, R15 ;  /* 0x0000000f030c7220 */ /* 0x040fe20000400000 */
[C---:B------:R-:W-:Y:S01]  /*0560*/  FMUL R11, R3.reuse, R14 ;  /* 0x0000000e030b7220 */ /* 0x040fe20000400000 */
[----:B------:R-:W-:Y:S02]  /*0570*/  FMUL R10, R3, R2 ;  /* 0x00000002030a7220 */ /* 0x000fe40000400000 */
[----:B------:R-:W-:-:S04]  /*0580*/  FMUL R0, R12, R12 ;  /* 0x0000000c0c007220 */ /* 0x000fc80000400000 */
[----:B------:R-:W-:-:S04]  /*0590*/  FFMA R3, R11, R11, R0 ;  /* 0x0000000b0b037223 */ /* 0x000fc80000000000 */
[----:B------:R-:W-:-:S04]  /*05a0*/  FFMA R0, R10, R10, R3 ;  /* 0x0000000a0a007223 */ /* 0x000fc80000000003 */
[----:B------:R-:W-:Y:S01]  /*05b0*/  VIADD R2, R0, 0xf3000000 ;  /* 0xf300000000027836 */ /* 0x000fe20000000000 */
[----:B------:R0:W1:Y:S04]  /*05c0*/  MUFU.RSQ R13, R0 ;  /* 0x00000000000d7308 */ /* 0x0000680000001400 */
[----:B------:R-:W-:-:S13]  /*05d0*/  ISETP.GT.U32.AND P0, PT, R2, 0x727fffff, PT ;  /* 0x727fffff0200780c */ /* 0x000fda0003f04070 */
[----:B01----:R-:W-:Y:S05]  /*05e0*/  @!P0 BRA `(.L_x_134) ;  /* 0x0000000000108947 */ /* 0x003fea0003800000 */
[----:B------:R-:W-:-:S07]  /*05f0*/  MOV R18, 0x610 ;  /* 0x0000061000127802 */ /* 0x000fce0000000f00 */
[----:B------:R-:W-:Y:S05]  /*0600*/  CALL.REL.NOINC `($__internal_10_$__cuda_sm20_sqrt_rn_f32_slowpath) ;  /* 0x0000000800207944 */ /* 0x000fea0003c00000 */
[----:B------:R-:W-:Y:S01]  /*0610*/  MOV R3, R2 ;  /* 0x0000000200037202 */ /* 0x000fe20000000f00 */
[----:B------:R-:W-:Y:S06]  /*0620*/  BRA `(.L_x_135) ;  /* 0x0000000000107947 */ /* 0x000fec0003800000 */
.L_x_134:
[----:B------:R-:W-:Y:S01]  /*0630*/  FMUL.FTZ R3, R0, R13 ;  /* 0x0000000d00037220 */ /* 0x000fe20000410000 */
[----:B------:R-:W-:-:S03]  /*0640*/  FMUL.FTZ R2, R13, 0.5 ;  /* 0x3f0000000d027820 */ /* 0x000fc60000410000 */
[----:B------:R-:W-:-:S04]  /*0650*/  FFMA R0, -R3, R3, R0 ;  /* 0x0000000303007223 */ /* 0x000fc80000000100 */
[----:B------:R-:W-:-:S07]  /*0660*/  FFMA R3, R0, R2, R3 ;  /* 0x0000000200037223 */ /* 0x000fce0000000003 */
.L_x_135:
[----:B------:R-:W-:Y:S05]  /*0670*/  BSYNC.RECONVERGENT B0 ;  /* 0x0000000000007941 */ /* 0x000fea0003800200 */
.L_x_133:
[----:B------:R-:W-:Y:S01]  /*0680*/  FSETP.GT.AND P0, PT, R3, 1000, PT ;  /* 0x447a00000300780b */ /* 0x000fe20003f04000 */
[----:B------:R-:W-:-:S12]  /*0690*/  BSSY.RECONVERGENT B0, `(.L_x_136) ;  /* 0x0000015000007945 */ /* 0x000fd80003800200 */
[----:B------:R-:W-:Y:S05]  /*06a0*/  @!P0 BRA `(.L_x_137) ;  /* 0x00000000004c8947 */ /* 0x000fea0003800000 */
[----:B------:R-:W0:Y:S01]  /*06b0*/  MUFU.RCP R0, R3 ;  /* 0x0000000300007308 */ /* 0x000e220000001000 */
[----:B------:R-:W-:Y:S01]  /*06c0*/  UMOV UR6, 0x447a0000 ;  /* 0x447a000000067882 */ /* 0x000fe20000000000 */
[----:B------:R-:W-:Y:S01]  /*06d0*/  BSSY.RECONVERGENT B1, `(.L_x_138) ;  /* 0x000000d000017945 */ /* 0x000fe20003800200 */
[----:B------:R-:W-:-:S05]  /*06e0*/  IMAD.U32 R14, RZ, RZ, UR6 ;  /* 0x00000006ff0e7e24 */ /* 0x000fca000f8e00ff */
        /* <DEDUP_REMOVED lines=9> */
[----:B------:R-:W-:Y:S05]  /*0780*/  CALL.REL.NOINC `($__internal_11_$__cuda_sm3x_div_rn_noftz_f32_slowpath) ;  /* 0x0000000800187944 */ /* 0x000fea0003c00000 */
[----:B------:R-:W-:-:S07]  /*0790*/  MOV R13, R0 ;  /* 0x00000000000d7202 */ /* 0x000fce0000000f00 */
.L_x_139:
[----:B------:R-:W-:Y:S05]  /*07a0*/  BSYNC.RECONVERGENT B1 ;  /* 0x0000000000017941 */ /* 0x000fea0003800200 */
.L_x_138:
[-C--:B------:R-:W-:Y:S01]  /*07b0*/  FMUL R10, R10, R13.reuse ;  /* 0x0000000d0a0a7220 */ /* 0x080fe20000400000 */
[-C--:B------:R-:W-:Y:S01]  /*07c0*/  FMUL R11, R11, R13.reuse ;  /* 0x0000000d0b0b7220 */ /* 0x080fe20000400000 */
[----:B------:R-:W-:-:S07]  /*07d0*/  FMUL R12, R12, R13 ;  /* 0x0000000d0c0c7220 */ /* 0x000fce0000400000 */
.L_x_137:
[----:B------:R-:W-:Y:S05]  /*07e0*/  BSYNC.RECONVERGENT B0 ;  /* 0x0000000000007941 */ /* 0x000fea0003800200 */
.L_x_136:
[----:B------:R-:W-:Y:S01]  /*07f0*/  FMNMX R0, R8, 9.9999999747524270788e-07, !PT ;  /* 0x358637bd08007809 */ /* 0x000fe20007800000 */
[----:B------:R-:W-:Y:S04]  /*0800*/  BSSY.RECONVERGENT B0, `(.L_x_140) ;  /* 0x000000d000007945 */ /* 0x000fe80003800200 */
[----:B------:R-:W-:-:S05]  /*0810*/  VIADD R2, R0, 0x1800000 ;  /* 0x0180000000027836 */ /* 0x000fca0000000000 */
[----:B------:R-:W-:-:S04]  /*0820*/  LOP3.LUT R2, R2, 0x7f800000, RZ, 0xc0, !PT ;  /* 0x7f80000002027812 */ /* 0x000fc800078ec0ff */
[----:B------:R-:W-:-:S13]  /*0830*/  ISETP.GT.U32.AND P0, PT, R2, 0x1ffffff, PT ;  /* 0x01ffffff0200780c */ /* 0x000fda0003f04070 */
[----:B------:R-:W-:Y:S05]  /*0840*/  @P0 BRA `(.L_x_141) ;  /* 0x0000000000100947 */ /* 0x000fea0003800000 */
[----:B------:R-:W-:-:S07]  /*0850*/  MOV R14, 0x870 ;  /* 0x00000870000e7802 */ /* 0x000fce0000000f00 */
[----:B------:R-:W-:Y:S05]  /*0860*/  CALL.REL.NOINC `($__internal_9_$__cuda_sm20_rcp_rn_f32_slowpath) ;  /* 0x0000000000b47944 */ /* 0x000fea0003c00000 */
[----:B------:R-:W-:Y:S01]  /*0870*/  MOV R3, R16 ;  /* 0x0000001000037202 */ /* 0x000fe20000000f00 */
[----:B------:R-:W-:Y:S06]  /*0880*/  BRA `(.L_x_142) ;  /* 0x0000000000107947 */ /* 0x000fec0003800000 */
.L_x_141:
[----:B------:R-:W0:Y:S02]  /*0890*/  MUFU.RCP R3, R0 ;  /* 0x0000000000037308 */ /* 0x000e240000001000 */
[----:B0-----:R-:W-:-:S04]  /*08a0*/  FFMA R2, R0, R3, -1 ;  /* 0xbf80000000027423 */ /* 0x001fc80000000003 */
[----:B------:R-:W-:-:S04]  /*08b0*/  FADD.FTZ R2, -R2, -RZ ;  /* 0x800000ff02027221 */ /* 0x000fc80000010100 */
[----:B------:R-:W-:-:S07]  /*08c0*/  FFMA R3, R3, R2, R3 ;  /* 0x0000000203037223 */ /* 0x000fce0000000003 */
.L_x_142:
[----:B------:R-:W-:Y:S05]  /*08d0*/  BSYNC.RECONVERGENT B0 ;  /* 0x0000000000007941 */ /* 0x000fea0003800200 */
.L_x_140:
        /* <DEDUP_REMOVED lines=18> */
[----:B------:R-:W-:Y:S05]  /*0a00*/  CALL.REL.NOINC `($__internal_11_$__cuda_sm3x_div_rn_noftz_f32_slowpath) ;  /* 0x0000000400787944 */ /* 0x000fea0003c00000 */
[----:B------:R-:W-:-:S07]  /*0a10*/  MOV R15, R0 ;  /* 0x00000000000f7202 */ /* 0x000fce0000000f00 */
.L_x_144:
[----:B------:R-:W-:Y:S05]  /*0a20*/  BSYNC.RECONVERGENT B0 ;  /* 0x0000000000007941 */ /* 0x000fea0003800200 */
.L_x_143:
        /* <DEDUP_REMOVED lines=17> */
        .weak           $__internal_9_$__cuda_sm20_rcp_rn_f32_slowpath
        .type           $__internal_9_$__cuda_sm20_rcp_rn_f32_slowpath,@function
        .size           $__internal_9_$__cuda_sm20_rcp_rn_f32_slowpath,($__internal_10_$__cuda_sm20_sqrt_rn_f32_slowpath - $__internal_9_$__cuda_sm20_rcp_rn_f32_slowpath)
$__internal_9_$__cuda_sm20_rcp_rn_f32_slowpath:
        /* <DEDUP_REMOVED lines=15> */
.L_x_146:
        /* <DEDUP_REMOVED lines=33> */
.L_x_148:
[----:B------:R0:W1:Y:S02]  /*0e40*/  MUFU.RCP R15, R0 ;  /* 0x00000000000f7308 */ /* 0x0000640000001000 */
.L_x_147:
[----:B------:R-:W-:Y:S05]  /*0e50*/  BSYNC.RECONVERGENT B2 ;  /* 0x0000000000027941 */ /* 0x000fea0003800200 */
.L_x_145:
[----:B-1----:R-:W-:Y:S01]  /*0e60*/  MOV R16, R15 ;  /* 0x0000000f00107202 */ /* 0x002fe20000000f00 */
[----:B------:R-:W-:-:S04]  /*0e70*/  IMAD.MOV.U32 R15, RZ, RZ, 0x0 ;  /* 0x00000000ff0f7424 */ /* 0x000fc800078e00ff */
[----:B0-----:R-:W-:Y:S05]  /*0e80*/  RET.REL.NODEC R14 `(_Z31apply_subclass_hierarchy_kernelP12OntologyNodeiP18OntologyConstraintiff) ;  /* 0xfffffff00e5c7950 */ /* 0x001fea0003c3ffff */
        .weak           $__internal_10_$__cuda_sm20_sqrt_rn_f32_slowpath
        .type           $__internal_10_$__cuda_sm20_sqrt_rn_f32_slowpath,@function
        .size           $__internal_10_$__cuda_sm20_sqrt_rn_f32_slowpath,($__internal_11_$__cuda_sm3x_div_rn_noftz_f32_slowpath - $__internal_10_$__cuda_sm20_sqrt_rn_f32_slowpath)
$__internal_10_$__cuda_sm20_sqrt_rn_f32_slowpath:
        /* <DEDUP_REMOVED lines=13> */
[----:B------:R-:W-:-:S03]  /*0f60*/  @P0 FMUL.FTZ R15, R15, 0.5 ;  /* 0x3f0000000f0f0820 */ /* 0x000fc60000410000 */
[----:B------:R-:W-:-:S04]  /*0f70*/  @P0 FADD.FTZ R2, -R17, -RZ ;  /* 0x800000ff11020221 */ /* 0x000fc80000010100 */
[----:B------:R-:W-:Y:S01]  /*0f80*/  @P0 FFMA R16, R17, R2, R14 ;  /* 0x0000000211100223 */ /* 0x000fe2000000000e */
[----:B------:R-:W-:-:S03]  /*0f90*/  @!P0 MOV R2, R0 ;  /* 0x0000000000028202 */ /* 0x000fc60000000f00 */
[----:B------:R-:W-:-:S04]  /*0fa0*/  @P0 FFMA R15, R16, R15, R17 ;  /* 0x0000000f100f0223 */ /* 0x000fc80000000011 */
[----:B------:R-:W-:-:S07]  /*0fb0*/  @P0 FMUL.FTZ R2, R15, 2.3283064365386962891e-10 ;  /* 0x2f8000000f020820 */ /* 0x000fce0000410000 */
.L_x_149:
[----:B------:R-:W-:Y:S02]  /*0fc0*/  HFMA2 R15, -RZ, RZ, 0, 0 ;  /* 0x00000000ff0f7431 */ /* 0x000fe400000001ff */
[----:B------:R-:W-:-:S04]  /*0fd0*/  IMAD.MOV.U32 R14, RZ, RZ, R18 ;  /* 0x000000ffff0e7224 */ /* 0x000fc800078e0012 */
[----:B------:R-:W-:Y:S05]  /*0fe0*/  RET.REL.NODEC R14 `(_Z31apply_subclass_hierarchy_kernelP12OntologyNodeiP18OntologyConstraintiff) ;  /* 0xfffffff00e047950 */ /* 0x000fea0003c3ffff */
        .weak           $__internal_11_$__cuda_sm3x_div_rn_noftz_f32_slowpath
        .type           $__internal_11_$__cuda_sm3x_div_rn_noftz_f32_slowpath,@function
        .size           $__internal_11_$__cuda_sm3x_div_rn_noftz_f32_slowpath,(.L_x_210 - $__internal_11_$__cuda_sm3x_div_rn_noftz_f32_slowpath)
$__internal_11_$__cuda_sm3x_div_rn_noftz_f32_slowpath:
[----:B------:R-:W-:Y:S01]  /*0ff0*/  SHF.R.U32.HI R13, RZ, 0x17, R3 ;  /* 0x00000017ff0d7819 */ /* 0x000fe20000011603 */
[----:B------:R-:W-:Y:S01]  /*1000*/  BSSY.RECONVERGENT B2, `(.L_x_150) ;  /* 0x0000062000027945 */ /* 0x000fe20003800200 */
[----:B------:R-:W-:Y:S02]  /*1010*/  SHF.R.U32.HI R15, RZ, 0x17, R0 ;  /* 0x00000017ff0f7819 */ /* 0x000fe40000011600 */
[----:B------:R-:W-:Y:S02]  /*1020*/  LOP3.LUT R13, R13, 0xff, RZ, 0xc0, !PT ;  /* 0x000000ff0d0d7812 */ /* 0x000fe400078ec0ff */
[----:B------:R-:W-:-:S03]  /*1030*/  LOP3.LUT R17, R15, 0xff, RZ, 0xc0, !PT ;  /* 0x000000ff0f117812 */ /* 0x000fc600078ec0ff */
[----:B------:R-:W-:Y:S01]  /*1040*/  VIADD R18, R13, 0xffffffff ;  /* 0xffffffff0d127836 */ /* 0x000fe20000000000 */
[----:B------:R-:W-:-:S04]  /*1050*/  IADD3 R16, PT, PT, R17, -0x1, RZ ;  /* 0xffffffff11107810 */ /* 0x000fc80007ffe0ff */
[----:B------:R-:W-:-:S04]  /*1060*/  ISETP.GT.U32.AND P0, PT, R18, 0xfd, PT ;  /* 0x000000fd1200780c */ /* 0x000fc80003f04070 */
[----:B------:R-:W-:-:S13]  /*1070*/  ISETP.GT.U32.OR P0, PT, R16, 0xfd, P0 ;  /* 0x000000fd1000780c */ /* 0x000fda0000704470 */
[----:B------:R-:W-:Y:S01]  /*1080*/  @!P0 IMAD.MOV.U32 R15, RZ, RZ, RZ ;  /* 0x000000ffff0f8224 */ /* 0x000fe200078e00ff */
        /* <DEDUP_REMOVED lines=19> */
[----:B------:R-:W-:Y:S01]  /*11c0*/  @P0 MOV R15, RZ ;  /* 0x000000ff000f0202 */ /* 0x000fe20000000f00 */
[----:B------:R-:W-:Y:S02]  /*11d0*/  @!P0 IMAD.MOV.U32 R15, RZ, RZ, -0x40 ;  /* 0xffffffc0ff0f8424 */ /* 0x000fe400078e00ff */
[----:B------:R-:W-:Y:S01]  /*11e0*/  @!P0 FFMA R0, R0, 1.84467440737095516160e+19, RZ ;  /* 0x5f80000000008823 */ /* 0x000fe200000000ff */
[----:B------:R-:W-:Y:S02]  /*11f0*/  @!P1 FFMA R3, R3, 1.84467440737095516160e+19, RZ ;  /* 0x5f80000003039823 */ /* 0x000fe400000000ff */
[----:B------:R-:W-:-:S07]  /*1200*/  @!P1 IADD3 R15, PT, PT, R15, 0x40, RZ ;  /* 0x000000400f0f9810 */ /* 0x000fce0007ffe0ff */
.L_x_151:
[----:B------:R-:W-:Y:S01]  /*1210*/  LEA R16, R13, 0xc0800000, 0x17 ;  /* 0xc08000000d107811 */ /* 0x000fe200078eb8ff */
[----:B------:R-:W-:Y:S01]  /*1220*/  BSSY.RECONVERGENT B3, `(.L_x_156) ;  /* 0x0000036000037945 */ /* 0x000fe20003800200 */
[----:B------:R-:W-:-:S03]  /*1230*/  IADD3 R17, PT, PT, R17, -0x7f, RZ ;  /* 0xffffff8111117810 */ /* 0x000fc60007ffe0ff */
[----:B------:R-:W-:Y:S02]  /*1240*/  IMAD.IADD R18, R3, 0x1, -R16 ;  /* 0x0000000103127824 */ /* 0x000fe400078e0a10 */
[C---:B------:R-:W-:Y:S02]  /*1250*/  IMAD R0, R17.reuse, -0x800000, R0 ;  /* 0xff80000011007824 */ /* 0x040fe400078e0200 */
[----:B------:R0:W1:Y:S01]  /*1260*/  MUFU.RCP R3, R18 ;  /* 0x0000001200037308 */ /* 0x0000620000001000 */
[----:B------:R-:W-:Y:S01]  /*1270*/  FADD.FTZ R19, -R18, -RZ ;  /* 0x800000ff12137221 */ /* 0x000fe20000010100 */
[----:B0-----:R-:W-:-:S05]  /*1280*/  IADD3 R18, PT, PT, R17, 0x7f, -R13 ;  /* 0x0000007f11127810 */ /* 0x001fca0007ffe80d */
[----:B------:R-:W-:Y:S02]  /*1290*/  IMAD.IADD R18, R18, 0x1, R15 ;  /* 0x0000000112127824 */ /* 0x000fe400078e020f */
        /* <DEDUP_REMOVED lines=21> */
[C---:B------:R-:W-:Y:S02]  /*13f0*/  IADD3 R18, PT, PT, R17.reuse, 0x20, RZ ;  /* 0x0000002011127810 */ /* 0x040fe40007ffe0ff */
[----:B------:R-:W-:Y:S02]  /*1400*/  ISETP.NE.AND P2, PT, R17, RZ, PT ;  /* 0x000000ff1100720c */ /* 0x000fe40003f45270 */
[----:B------:R-:W-:Y:S01]  /*1410*/  LOP3.LUT R15, R13, 0x7fffff, RZ, 0xc0, !PT ;  /* 0x007fffff0d0f7812 */ /* 0x000fe200078ec0ff */
[CCC-:B------:R-:W-:Y:S01]  /*1420*/  FFMA.RP R13, R3.reuse, R19.reuse, R16.reuse ;  /* 0x00000013030d7223 */ /* 0x1c0fe20000008010 */
[----:B------:R-:W-:Y:S01]  /*1430*/  FFMA.RM R16, R3, R19, R16 ;  /* 0x0000001303107223 */ /* 0x000fe20000004010 */
[----:B------:R-:W-:Y:S01]  /*1440*/  IMAD.MOV R3, RZ, RZ, -R17 ;  /* 0x000000ffff037224 */ /* 0x000fe200078e0a11 */
[----:B------:R-:W-:Y:S02]  /*1450*/  LOP3.LUT R15, R15, 0x800000, RZ, 0xfc, !PT ;  /* 0x008000000f0f7812 */ /* 0x000fe400078efcff */
[----:B------:R-:W-:-:S02]  /*1460*/  ISETP.NE.AND P1, PT, R17, RZ, PT ;  /* 0x000000ff1100720c */ /* 0x000fc40003f25270 */
        /* <DEDUP_REMOVED lines=9> */
[----:B------:R-:W-:-:S04]  /*1500*/  LOP3.LUT R3, R3, R16, RZ, 0xc0, !PT ;  /* 0x0000001003037212 */ /* 0x000fc800078ec0ff */
[----:B------:R-:W-:-:S04]  /*1510*/  IADD3 R3, PT, PT, R18, R3, RZ ;  /* 0x0000000312037210 */ /* 0x000fc80007ffe0ff */
[----:B------:R-:W-:Y:S01]  /*1520*/  LOP3.LUT R0, R3, R0, RZ, 0xfc, !PT ;  /* 0x0000000003007212 */ /* 0x000fe200078efcff */
[----:B------:R-:W-:Y:S06]  /*1530*/  BRA `(.L_x_159) ;  /* 0x0000000000107947 */ /* 0x000fec0003800000 */
.L_x_158:
[----:B------:R-:W-:-:S04]  /*1540*/  LOP3.LUT R0, R0, 0x80000000, RZ, 0xc0, !PT ;  /* 0x8000000000007812 */ /* 0x000fc800078ec0ff */
[----:B------:R-:W-:Y:S01]  /*1550*/  LOP3.LUT R0, R0, 0x7f800000, RZ, 0xfc, !PT ;  /* 0x7f80000000007812 */ /* 0x000fe200078efcff */
[----:B------:R-:W-:Y:S06]  /*1560*/  BRA `(.L_x_159) ;  /* 0x0000000000047947 */ /* 0x000fec0003800000 */
.L_x_157:
[----:B------:R-:W-:-:S07]  /*1570*/  IMAD R0, R18, 0x800000, R0 ;  /* 0x0080000012007824 */ /* 0x000fce00078e0200 */
.L_x_159:
[----:B------:R-:W-:Y:S05]  /*1580*/  BSYNC.RECONVERGENT B3 ;  /* 0x0000000000037941 */ /* 0x000fea0003800200 */
.L_x_156:
[----:B------:R-:W-:Y:S05]  /*1590*/  BRA `(.L_x_160) ;  /* 0x0000000000207947 */ /* 0x000fea0003800000 */
.L_x_155:
[----:B------:R-:W-:-:S04]  /*15a0*/  LOP3.LUT R0, R3, 0x80000000, R0, 0x48, !PT ;  /* 0x8000000003007812 */ /* 0x000fc800078e4800 */
[----:B------:R-:W-:Y:S01]  /*15b0*/  LOP3.LUT R0, R0, 0x7f800000, RZ, 0xfc, !PT ;  /* 0x7f80000000007812 */ /* 0x000fe200078efcff */
[----:B------:R-:W-:Y:S06]  /*15c0*/  BRA `(.L_x_160) ;  /* 0x0000000000147947 */ /* 0x000fec0003800000 */
.L_x_154:
[----:B------:R-:W-:Y:S01]  /*15d0*/  LOP3.LUT R0, R3, 0x80000000, R0, 0x48, !PT ;  /* 0x8000000003007812 */ /* 0x000fe200078e4800 */
[----:B------:R-:W-:Y:S06]  /*15e0*/  BRA `(.L_x_160) ;  /* 0x00000000000c7947 */ /* 0x000fec0003800000 */
.L_x_153:
[----:B------:R-:W0:Y:S01]  /*15f0*/  MUFU.RSQ R0, -QNAN ;  /* 0xffc0000000007908 */ /* 0x000e220000001400 */
[----:B------:R-:W-:Y:S05]  /*1600*/  BRA `(.L_x_160) ;  /* 0x0000000000047947 */ /* 0x000fea0003800000 */
.L_x_152:
[----:B------:R-:W-:-:S07]  /*1610*/  FADD.FTZ R0, R0, R3 ;  /* 0x0000000300007221 */ /* 0x000fce0000010000 */
.L_x_160:
[----:B------:R-:W-:Y:S05]  /*1620*/  BSYNC.RECONVERGENT B2 ;  /* 0x0000000000027941 */ /* 0x000fea0003800200 */
.L_x_150:
[----:B------:R-:W-:-:S04]  /*1630*/  HFMA2 R15, -RZ, RZ, 0, 0 ;  /* 0x00000000ff0f7431 */ /* 0x000fc800000001ff */
[----:B0-----:R-:W-:Y:S05]  /*1640*/  RET.REL.NODEC R14 `(_Z31apply_subclass_hierarchy_kernelP12OntologyNodeiP18OntologyConstraintiff) ;  /* 0xffffffe80e6c7950 */ /* 0x001fea0003c3ffff */
.L_x_161:
        /* <DEDUP_REMOVED lines=11> */
.L_x_210:


//--------------------- .text._Z29apply_disjoint_classes_kernelP12OntologyNodeiP18OntologyConstraintiff --------------------------
	.section	.text._Z29apply_disjoint_classes_kernelP12OntologyNodeiP18OntologyConstraintiff,"ax",@progbits
	.align	128
        .global         _Z29apply_disjoint_classes_kernelP12OntologyNodeiP18OntologyConstraintiff
        .type           _Z29apply_disjoint_classes_kernelP12OntologyNodeiP18OntologyConstraintiff,@function
        .size           _Z29apply_disjoint_classes_kernelP12OntologyNodeiP18OntologyConstraintiff,(.L_x_213 - _Z29apply_disjoint_classes_kernelP12OntologyNodeiP18OntologyConstraintiff)
        .other          _Z29apply_disjoint_classes_kernelP12OntologyNodeiP18OntologyConstraintiff,@"STO_CUDA_ENTRY STV_DEFAULT"
_Z29apply_disjoint_classes_kernelP12OntologyNodeiP18OntologyConstraintiff:
.text._Z29apply_disjoint_classes_kernelP12OntologyNodeiP18OntologyConstraintiff:
        /* <DEDUP_REMOVED lines=24> */
[----:B------:R1:W5:Y:S04]  /*0180*/  LDG.E R10, desc[UR4][R2.64+0x10] ;  /* 0x00001004020a7981 */ /* 0x000368000c1e1900 */
        /* <DEDUP_REMOVED lines=9> */
[----:B------:R1:W5:Y:S04]  /*0220*/  LDG.E R14, desc[UR4][R6.64+0x2c] ;  /* 0x00002c04060e7981 */ /* 0x000368000c1e1900 */
        /* <DEDUP_REMOVED lines=13> */
[----:B-----5:R-:W-:Y:S05]  /*0300*/  CALL.REL.NOINC `($__internal_13_$__cuda_sm20_sqrt_rn_f32_slowpath) ;  /* 0x0000000800f07944 */ /* 0x020fea0003c00000 */
[----:B------:R-:W-:Y:S05]  /*0310*/  BRA `(.L_x_164) ;  /* 0x0000000000107947 */ /* 0x000fea0003800000 */
.L_x_163:
[----:B------:R-:W-:Y:S01]  /*0320*/  FMUL.FTZ R3, R0, R15 ;  /* 0x0000000f00037220 */ /* 0x000fe20000410000 */
[----:B------:R-:W-:-:S03]  /*0330*/  FMUL.FTZ R15, R15, 0.5 ;  /* 0x3f0000000f0f7820 */ /* 0x000fc60000410000 */
[----:B------:R-:W-:-:S04]  /*0340*/  FFMA R0, -R3, R3, R0 ;  /* 0x0000000303007223 */ /* 0x000fc80000000100 */
[----:B------:R-:W-:-:S07]  /*0350*/  FFMA R0, R0, R15, R3 ;  /* 0x0000000f00007223 */ /* 0x000fce0000000003 */
.L_x_164:
[----:B------:R-:W-:Y:S05]  /*0360*/  BSYNC.RECONVERGENT B0 ;  /* 0x0000000000007941 */ /* 0x000fea0003800200 */
.L_x_162:
[----:B-----5:R-:W-:-:S04]  /*0370*/  FADD R3, R14, R9 ;  /* 0x000000090e037221 */ /* 0x020fc80000000000 */
[----:B------:R-:W-:-:S05]  /*0380*/  FADD R3, R8, R3 ;  /* 0x0000000308037221 */ /* 0x000fca0000000000 */
[----:B------:R-:W-:-:S04]  /*0390*/  FSETP.GEU.AND P0, PT, R0, R3, PT ;  /* 0x000000030000720b */ /* 0x000fc80003f0e000 */
[----:B------:R-:W-:-:S13]  /*03a0*/  FSETP.LEU.OR P0, PT, R0, 9.9999999747524270788e-07, P0 ;  /* 0x358637bd0000780b */ /* 0x000fda000070b400 */
[----:B------:R-:W-:Y:S05]  /*03b0*/  @P0 EXIT ;  /* 0x000000000000094d */ /* 0x000fea0003800000 */
[----:B------:R0:W5:Y:S04]  /*03c0*/  LDG.E R9, desc[UR4][R6.64+0x28] ;  /* 0x0000280406097981 */ /* 0x000168000c1e1900 */
[----:B------:R0:W5:Y:S01]  /*03d0*/  LDG.E R8, desc[UR4][R4.64+0x28] ;  /* 0x0000280404087981 */ /* 0x000162000c1e1900 */
[----:B------:R-:W-:Y:S01]  /*03e0*/  FSETP.GEU.AND P0, PT, R0, 9.9999999747524270788e-07, PT ;  /* 0x358637bd0000780b */ /* 0x000fe20003f0e000 */
[----:B------:R-:W-:Y:S01]  /*03f0*/  BSSY.RECONVERGENT B0, `(.L_x_165) ;  /* 0x0000014000007945 */ /* 0x000fe20003800200 */
[----:B------:R-:W-:Y:S01]  /*0400*/  IMAD.MOV.U32 R2, RZ, RZ, RZ ;  /* 0x000000ffff027224 */ /* 0x000fe200078e00ff */
[----:B------:R-:W-:-:S10]  /*0410*/  CS2R R14, SRZ ;  /* 0x00000000000e7805 */ /* 0x000fd4000001ff00 */
[----:B0-----:R-:W-:Y:S05]  /*0420*/  @!P0 BRA `(.L_x_166) ;  /* 0x0000000000408947 */ /* 0x001fea0003800000 */
[----:B------:R-:W-:Y:S01]  /*0430*/  IADD3 R2, PT, PT, R0, 0x1800000, RZ ;  /* 0x0180000000027810 */ /* 0x000fe20007ffe0ff */
[----:B------:R-:W-:Y:S03]  /*0440*/  BSSY.RECONVERGENT B1, `(.L_x_167) ;  /* 0x000000b000017945 */ /* 0x000fe60003800200 */
[----:B------:R-:W-:-:S04]  /*0450*/  LOP3.LUT R2, R2, 0x7f800000, RZ, 0xc0, !PT ;  /* 0x7f80000002027812 */ /* 0x000fc800078ec0ff */
[----:B------:R-:W-:-:S13]  /*0460*/  ISETP.GT.U32.AND P0, PT, R2, 0x1ffffff, PT ;  /* 0x01ffffff0200780c */ /* 0x000fda0003f04070 */
[----:B------:R-:W-:Y:S05]  /*0470*/  @P0 BRA `(.L_x_168) ;  /* 0x00000000000c0947 */ /* 0x000fea0003800000 */
[----:B------:R-:W-:-:S07]  /*0480*/  MOV R14, 0x4a0 ;  /* 0x000004a0000e7802 */ /* 0x000fce0000000f00 */
[----:B-----5:R-:W-:Y:S05]  /*0490*/  CALL.REL.NOINC `($__internal_12_$__cuda_sm20_rcp_rn_f32_slowpath) ;  /* 0x0000000400b87944 */ /* 0x020fea0003c00000 */
[----:B------:R-:W-:Y:S05]  /*04a0*/  BRA `(.L_x_169) ;  /* 0x0000000000107947 */ /* 0x000fea0003800000 */
.L_x_168:
[----:B------:R-:W0:Y:S02]  /*04b0*/  MUFU.RCP R15, R0 ;  /* 0x00000000000f7308 */ /* 0x000e240000001000 */
[----:B0-----:R-:W-:-:S04]  /*04c0*/  FFMA R2, R15, R0, -1 ;  /* 0xbf8000000f027423 */ /* 0x001fc80000000000 */
[----:B------:R-:W-:-:S04]  /*04d0*/  FADD.FTZ R2, -R2, -RZ ;  /* 0x800000ff02027221 */ /* 0x000fc80000010100 */
[----:B------:R-:W-:-:S07]  /*04e0*/  FFMA R16, R15, R2, R15 ;  /* 0x000000020f107223 */ /* 0x000fce000000000f */
.L_x_169:
[----:B------:R-:W-:Y:S05]  /*04f0*/  BSYNC.RECONVERGENT B1 ;  /* 0x0000000000017941 */ /* 0x000fea0003800200 */
.L_x_167:
[-C--:B------:R-:W-:Y:S01]  /*0500*/  FMUL R2, R13, R16.reuse ;  /* 0x000000100d027220 */ /* 0x080fe20000400000 */
[-C--:B------:R-:W-:Y:S01]  /*0510*/  FMUL R14, R12, R16.reuse ;  /* 0x000000100c0e7220 */ /* 0x080fe20000400000 */
[----:B------:R-:W-:-:S07]  /*0520*/  FMUL R15, R11, R16 ;  /* 0x000000100b0f7220 */ /* 0x000fce0000400000 */
.L_x_166:
[----:B------:R-:W-:Y:S05]  /*0530*/  BSYNC.RECONVERGENT B0 ;  /* 0x0000000000007941 */ /* 0x000fea0003800200 */
.L_x_165:
[----:B------:R-:W0:Y:S01]  /*0540*/  LDCU UR6, c[0x0][0x3a0] ;  /* 0x00007400ff0677ac */ /* 0x000e220008000800 */
[----:B------:R-:W-:Y:S01]  /*0550*/  FADD R0, R3, -R0 ;  /* 0x8000000003007221 */ /* 0x000fe20000000000 */
[----:B------:R-:W-:Y:S01]  /*0560*/  BSSY.RECONVERGENT B0, `(.L_x_170) ;  /* 0x0000015000007945 */ /* 0x000fe20003800200 */
[----:B0-----:R-:W-:-:S04]  /*0570*/  FMUL R3, R10, UR6 ;  /* 0x000000060a037c20 */ /* 0x001fc80008400000 */
[----:B------:R-:W-:-:S04]  /*0580*/  FMUL R3, R0, -R3 ;  /* 0x8000000300037220 */ /* 0x000fc80000400000 */
        /* <DEDUP_REMOVED lines=11> */
[----:B-----5:R-:W-:Y:S05]  /*0640*/  CALL.REL.NOINC `($__internal_13_$__cuda_sm20_sqrt_rn_f32_slowpath) ;  /* 0x0000000800207944 */ /* 0x020fea0003c00000 */
[----:B------:R-:W-:Y:S01]  /*0650*/  IMAD.MOV.U32 R3, RZ, RZ, R0 ;  /* 0x000000ffff037224 */ /* 0x000fe200078e0000 */
[----:B------:R-:W-:Y:S06]  /*0660*/  BRA `(.L_x_172) ;  /* 0x0000000000107947 */ /* 0x000fec0003800000 */
.L_x_171:
[----:B------:R-:W-:Y:S01]  /*0670*/  FMUL.FTZ R3, R0, R13 ;  /* 0x0000000d00037220 */ /* 0x000fe20000410000 */
[----:B------:R-:W-:-:S03]  /*0680*/  FMUL.FTZ R2, R13, 0.5 ;  /* 0x3f0000000d027820 */ /* 0x000fc60000410000 */
[----:B------:R-:W-:-:S04]  /*0690*/  FFMA R0, -R3, R3, R0 ;  /* 0x0000000303007223 */ /* 0x000fc80000000100 */
[----:B------:R-:W-:-:S07]  /*06a0*/  FFMA R3, R0, R2, R3 ;  /* 0x0000000200037223 */ /* 0x000fce0000000003 */
.L_x_172:
[----:B------:R-:W-:Y:S05]  /*06b0*/  BSYNC.RECONVERGENT B0 ;  /* 0x0000000000007941 */ /* 0x000fea0003800200 */
.L_x_170:
        /* <DEDUP_REMOVED lines=16> */
[----:B-----5:R-:W-:Y:S05]  /*07c0*/  CALL.REL.NOINC `($__internal_14_$__cuda_sm3x_div_rn_noftz_f32_slowpath) ;  /* 0x00000008001c7944 */ /* 0x020fea0003c00000 */
[----:B------:R-:W-:-:S07]  /*07d0*/  IMAD.MOV.U32 R13, RZ, RZ, R0 ;  /* 0x000000ffff0d7224 */ /* 0x000fce00078e0000 */
.L_x_176:
[----:B------:R-:W-:Y:S05]  /*07e0*/  BSYNC.RECONVERGENT B1 ;  /* 0x0000000000017941 */ /* 0x000fea0003800200 */
.L_x_175:
[-C--:B------:R-:W-:Y:S01]  /*07f0*/  FMUL R12, R12, R13.reuse ;  /* 0x0000000d0c0c7220 */ /* 0x080fe20000400000 */
[-C--:B------:R-:W-:Y:S01]  /*0800*/  FMUL R11, R11, R13.reuse ;  /* 0x0000000d0b0b7220 */ /* 0x080fe20000400000 */
[----:B------:R-:W-:-:S07]  /*0810*/  FMUL R10, R10, R13 ;  /* 0x0000000d0a0a7220 */ /* 0x000fce0000400000 */
.L_x_174:
[----:B------:R-:W-:Y:S05]  /*0820*/  BSYNC.RECONVERGENT B0 ;  /* 0x0000000000007941 */ /* 0x000fea0003800200 */
.L_x_173:
[----:B-----5:R-:W-:Y:S01]  /*0830*/  FMNMX R0, R9, 9.9999999747524270788e-07, !PT ;  /* 0x358637bd09007809 */ /* 0x020fe20007800000 */
[----:B------:R-:W-:Y:S03]  /*0840*/  BSSY.RECONVERGENT B0, `(.L_x_177) ;  /* 0x000000d000007945 */ /* 0x000fe60003800200 */
[----:B------:R-:W-:-:S04]  /*0850*/  IADD3 R2, PT, PT, R0, 0x1800000, RZ ;  /* 0x0180000000027810 */ /* 0x000fc80007ffe0ff */
[----:B------:R-:W-:-:S04]  /*0860*/  LOP3.LUT R2, R2, 0x7f800000, RZ, 0xc0, !PT ;  /* 0x7f80000002027812 */ /* 0x000fc800078ec0ff */
[----:B------:R-:W-:-:S13]  /*0870*/  ISETP.GT.U32.AND P0, PT, R2, 0x1ffffff, PT ;  /* 0x01ffffff0200780c */ /* 0x000fda0003f04070 */
[----:B------:R-:W-:Y:S05]  /*0880*/  @P0 BRA `(.L_x_178) ;  /* 0x0000000000100947 */ /* 0x000fea0003800000 */
[----:B------:R-:W-:-:S07]  /*0890*/  MOV R14, 0x8b0 ;  /* 0x000008b0000e7802 */ /* 0x000fce0000000f00 */
[----:B------:R-:W-:Y:S05]  /*08a0*/  CALL.REL.NOINC `($__internal_12_$__cuda_sm20_rcp_rn_f32_slowpath) ;  /* 0x0000000000b47944 */ /* 0x000fea0003c00000 */
[----:B------:R-:W-:Y:S01]  /*08b0*/  IMAD.MOV.U32 R3, RZ, RZ, R16 ;  /* 0x000000ffff037224 */ /* 0x000fe200078e0010 */
[----:B------:R-:W-:Y:S06]  /*08c0*/  BRA `(.L_x_179) ;  /* 0x0000000000107947 */ /* 0x000fec0003800000 */
.L_x_178:
[----:B------:R-:W0:Y:S02]  /*08d0*/  MUFU.RCP R3, R0 ;  /* 0x0000000000037308 */ /* 0x000e240000001000 */
[----:B0-----:R-:W-:-:S04]  /*08e0*/  FFMA R2, R0, R3, -1 ;  /* 0xbf80000000027423 */ /* 0x001fc80000000003 */
[----:B------:R-:W-:-:S04]  /*08f0*/  FADD.FTZ R2, -R2, -RZ ;  /* 0x800000ff02027221 */ /* 0x000fc80000010100 */
[----:B------:R-:W-:-:S07]  /*0900*/  FFMA R3, R3, R2, R3 ;  /* 0x0000000203037223 */ /* 0x000fce0000000003 */
.L_x_179:
[----:B------:R-:W-:Y:S05]  /*0910*/  BSYNC.RECONVERGENT B0 ;  /* 0x0000000000007941 */ /* 0x000fea0003800200 */
.L_x_177:
[----:B------:R-:W-:Y:S01]  /*0920*/  FMNMX R13, R8, 9.9999999747524270788e-07, !PT ;  /* 0x358637bd080d7809 */ /* 0x000fe20007800000 */
[----:B------:R-:W-:Y:S01]  /*0930*/  UMOV UR6, 0x3f800000 ;  /* 0x3f80000000067882 */ /* 0x000fe20000000000 */
[----:B------:R-:W-:Y:S01]  /*0940*/  BSSY.RECONVERGENT B0, `(.L_x_180) ;  /* 0x0000012000007945 */ /* 0x000fe20003800200 */
[----:B------:R-:W-:Y:S01]  /*0950*/  MOV R14, UR6 ;  /* 0x00000006000e7c02 */ /* 0x000fe20008000f00 */
        /* <DEDUP_REMOVED lines=11> */
[----:B------:R-:W-:Y:S02]  /*0a10*/  HFMA2 R0, -RZ, RZ, -1.875, 0 ;  /* 0xbf800000ff007431 */ /* 0x000fe400000001ff */
[----:B------:R-:W-:Y:S01]  /*0a20*/  IMAD.MOV.U32 R3, RZ, RZ, R13 ;  /* 0x000000ffff037224 */ /* 0x000fe200078e000d */
[----:B------:R-:W-:-:S07]  /*0a30*/  MOV R14, 0xa50 ;  /* 0x00000a50000e7802 */ /* 0x000fce0000000f00 */
[----:B------:R-:W-:Y:S05]  /*0a40*/  CALL.REL.NOINC `($__internal_14_$__cuda_sm3x_div_rn_noftz_f32_slowpath) ;  /* 0x00000004007c7944 */ /* 0x000fea0003c00000 */
[----:B------:R-:W-:-:S07]  /*0a50*/  IMAD.MOV.U32 R15, RZ, RZ, R0 ;  /* 0x000000ffff0f7224 */ /* 0x000fce00078e0000 */
.L_x_181:
[----:B------:R-:W-:Y:S05]  /*0a60*/  BSYNC.RECONVERGENT B0 ;  /* 0x0000000000007941 */ /* 0x000fea0003800200 */
.L_x_180:
        /* <DEDUP_REMOVED lines=17> */
        .weak           $__internal_12_$__cuda_sm20_rcp_rn_f32_slowpath
        .type           $__internal_12_$__cuda_sm20_rcp_rn_f32_slowpath,@function
        .size           $__internal_12_$__cuda_sm20_rcp_rn_f32_slowpath,($__internal_13_$__cuda_sm20_sqrt_rn_f32_slowpath - $__internal_12_$__cuda_sm20_rcp_rn_f32_slowpath)
$__internal_12_$__cuda_sm20_rcp_rn_f32_slowpath:
        /* <DEDUP_REMOVED lines=15> */
.L_x_183:
[----:B------:R-:W-:-:S04]  /*0c70*/  IADD3 R15, PT, PT, R2, -0xfd, RZ ;  /* 0xffffff03020f7810 */ /* 0x000fc80007ffe0ff */
        /* <DEDUP_REMOVED lines=25> */
[----:B------:R-:W-:Y:S02]  /*0e10*/  ISETP.GE.AND P0, PT, R15, RZ, PT ;  /* 0x000000ff0f00720c */ /* 0x000fe40003f06270 */
[----:B------:R-:W-:-:S04]  /*0e20*/  IADD3 R15, PT, PT, R2, -0xfc, RZ ;  /* 0xffffff04020f7810 */ /* 0x000fc80007ffe0ff */
[----:B------:R-:W-:-:S07]  /*0e30*/  SHF.R.U32.HI R15, RZ, R15, R18 ;  /* 0x0000000fff0f7219 */ /* 0x000fce0000011612 */
[----:B------:R-:W-:-:S05]  /*0e40*/  @!P0 VIADD R15, R15, 0x1 ;  /* 0x000000010f0f8836 */ /* 0x000fca0000000000 */
[----:B------:R-:W-:-:S04]  /*0e50*/  @!P1 SHF.L.U32 R15, R15, 0x1, RZ ;  /* 0x000000010f0f9819 */ /* 0x000fc800000006ff */
[----:B------:R-:W-:Y:S01]  /*0e60*/  LOP3.LUT R15, R15, 0x80000000, R0, 0xf8, !PT ;  /* 0x800000000f0f7812 */ /* 0x000fe200078ef800 */
[----:B------:R-:W-:Y:S06]  /*0e70*/  BRA `(.L_x_184) ;  /* 0x0000000000047947 */ /* 0x000fec0003800000 */
.L_x_185:
[----:B------:R0:W1:Y:S02]  /*0e80*/  MUFU.RCP R15, R0 ;  /* 0x00000000000f7308 */ /* 0x0000640000001000 */
.L_x_184:
[----:B------:R-:W-:Y:S05]  /*0e90*/  BSYNC.RECONVERGENT B2 ;  /* 0x0000000000027941 */ /* 0x000fea0003800200 */
.L_x_182:
[----:B-1----:R-:W-:Y:S01]  /*0ea0*/  IMAD.MOV.U32 R16, RZ, RZ, R15 ;  /* 0x000000ffff107224 */ /* 0x002fe200078e000f */
[----:B------:R-:W-:-:S04]  /*0eb0*/  MOV R15, 0x0 ;  /* 0x00000000000f7802 */ /* 0x000fc80000000f00 */
[----:B0-----:R-:W-:Y:S05]  /*0ec0*/  RET.REL.NODEC R14 `(_Z29apply_disjoint_classes_kernelP12OntologyNodeiP18OntologyConstraintiff) ;  /* 0xfffffff00e4c7950 */ /* 0x001fea0003c3ffff */
        .weak           $__internal_13_$__cuda_sm20_sqrt_rn_f32_slowpath
        .type           $__internal_13_$__cuda_sm20_sqrt_rn_f32_slowpath,@function
        .size           $__internal_13_$__cuda_sm20_sqrt_rn_f32_slowpath,($__internal_14_$__cuda_sm3x_div_rn_noftz_f32_slowpath - $__internal_13_$__cuda_sm20_sqrt_rn_f32_slowpath)
$__internal_13_$__cuda_sm20_sqrt_rn_f32_slowpath:
        /* <DEDUP_REMOVED lines=19> */
.L_x_186:
[----:B------:R-:W-:Y:S01]  /*1000*/  HFMA2 R3, -RZ, RZ, 0, 0 ;  /* 0x00000000ff037431 */ /* 0x000fe200000001ff */
[----:B------:R-:W-:Y:S01]  /*1010*/  MOV R0, R2 ;  /* 0x0000000200007202 */ /* 0x000fe20000000f00 */
[----:B------:R-:W-:-:S04]  /*1020*/  IMAD.MOV.U32 R2, RZ, RZ, R18 ;  /* 0x000000ffff027224 */ /* 0x000fc800078e0012 */
[----:B------:R-:W-:Y:S05]  /*1030*/  RET.REL.NODEC R2 `(_Z29apply_disjoint_classes_kernelP12OntologyNodeiP18OntologyConstraintiff) ;  /* 0xffffffec02f07950 */ /* 0x000fea0003c3ffff */
        .weak           $__internal_14_$__cuda_sm3x_div_rn_noftz_f32_slowpath
        .type           $__internal_14_$__cuda_sm3x_div_rn_noftz_f32_slowpath,@function
        .size           $__internal_14_$__cuda_sm3x_div_rn_noftz_f32_slowpath,(.L_x_213 - $__internal_14_$__cuda_sm3x_div_rn_noftz_f32_slowpath)
$__internal_14_$__cuda_sm3x_div_rn_noftz_f32_slowpath:
        /* <DEDUP_REMOVED lines=34> */
.L_x_188:
        /* <DEDUP_REMOVED lines=51> */
.L_x_195:
[----:B------:R-:W-:-:S04]  /*1590*/  LOP3.LUT R0, R0, 0x80000000, RZ, 0xc0, !PT ;  /* 0x8000000000007812 */ /* 0x000fc800078ec0ff */
[----:B------:R-:W-:Y:S01]  /*15a0*/  LOP3.LUT R0, R0, 0x7f800000, RZ, 0xfc, !PT ;  /* 0x7f80000000007812 */ /* 0x000fe200078efcff */
[----:B------:R-:W-:Y:S06]  /*15b0*/  BRA `(.L_x_196) ;  /* 0x0000000000047947 */ /* 0x000fec0003800000 */
.L_x_194:
[----:B------:R-:W-:-:S07]  /*15c0*/  IMAD R0, R18, 0x800000, R0 ;  /* 0x0080000012007824 */ /* 0x000fce00078e0200 */
.L_x_196:
[----:B------:R-:W-:Y:S05]  /*15d0*/  BSYNC.RECONVERGENT B3 ;  /* 0x0000000000037941 */ /* 0x000fea0003800200 */
.L_x_193:
[----:B------:R-:W-:Y:S05]  /*15e0*/  BRA `(.L_x_197) ;  /* 0x0000000000207947 */ /* 0x000fea0003800000 */
.L_x_192:
[----:B------:R-:W-:-:S04]  /*15f0*/  LOP3.LUT R0, R3, 0x80000000, R0, 0x48, !PT ;  /* 0x8000000003007812 */ /* 0x000fc800078e4800 */
[----:B------:R-:W-:Y:S01]  /*1600*/  LOP3.LUT R0, R0, 0x7f800000, RZ, 0xfc, !PT ;  /* 0x7f80000000007812 */ /* 0x000fe200078efcff */
[----:B------:R-:W-:Y:S06]  /*1610*/  BRA `(.L_x_197) ;  /* 0x0000000000147947 */ /* 0x000fec0003800000 */
.L_x_191:
[----:B------:R-:W-:Y:S01]  /*1620*/  LOP3.LUT R0, R3, 0x80000000, R0, 0x48, !PT ;  /* 0x8000000003007812 */ /* 0x000fe200078e4800 */
[----:B------:R-:W-:Y:S06]  /*1630*/  BRA `(.L_x_197) ;  /* 0x00000000000c7947 */ /* 0x000fec0003800000 */
.L_x_190:
[----:B------:R-:W0:Y:S01]  /*1640*/  MUFU.RSQ R0, -QNAN ;  /* 0xffc0000000007908 */ /* 0x000e220000001400 */
[----:B------:R-:W-:Y:S05]  /*1650*/  BRA `(.L_x_197) ;  /* 0x0000000000047947 */ /* 0x000fea0003800000 */
.L_x_189:
[----:B------:R-:W-:-:S07]  /*1660*/  FADD.FTZ R0, R0, R3 ;  /* 0x0000000300007221 */ /* 0x000fce0000010000 */
.L_x_197:
[----:B------:R-:W-:Y:S05]  /*1670*/  BSYNC.RECONVERGENT B2 ;  /* 0x0000000000027941 */ /* 0x000fea0003800200 */
.L_x_187:
[----:B------:R-:W-:-:S04]  /*1680*/  HFMA2 R15, -RZ, RZ, 0, 0 ;  /* 0x00000000ff0f7431 */ /* 0x000fc800000001ff */
[----:B0-----:R-:W-:Y:S05]  /*1690*/  RET.REL.NODEC R14 `(_Z29apply_disjoint_classes_kernelP12OntologyNodeiP18OntologyConstraintiff) ;  /* 0xffffffe80e587950 */ /* 0x001fea0003c3ffff */
.L_x_198:
        /* <DEDUP_REMOVED lines=14> */
.L_x_213:


//--------------------- .nv.shared.reserved.0     --------------------------
	.section	.nv.shared.reserved.0,"aw",@nobits
	.weak		__nv_reservedSMEM_offset_0_alias
	.size		__nv_reservedSMEM_offset_0_alias, 0, 64
	.other		__nv_reservedSMEM_offset_0_alias,@"STO_CUDA_RESERVED_SHARED STV_DEFAULT"
__nv_reservedSMEM_offset_0_alias:
	.zero		0
	.zero		64


//--------------------- .nv.constant0._Z35apply_functional_cardinality_kernelP12OntologyNodeiP18OntologyConstraintiff --------------------------
	.section	.nv.constant0._Z35apply_functional_cardinality_kernelP12OntologyNodeiP18OntologyConstraintiff,"a",@progbits
	.sectionflags	@""
	.align	4
.nv.constant0._Z35apply_functional_cardinality_kernelP12OntologyNodeiP18OntologyConstraintiff:
	.zero		932


//--------------------- .nv.constant0._Z29apply_inverse_symmetry_kernelP12OntologyNodeiP18OntologyConstraintiff --------------------------
	.section	.nv.constant0._Z29apply_inverse_symmetry_kernelP12OntologyNodeiP18OntologyConstraintiff,"a",@progbits
	.sectionflags	@""
	.align	4
.nv.constant0._Z29apply_inverse_symmetry_kernelP12OntologyNodeiP18OntologyConstraintiff:
	.zero		932


//--------------------- .nv.constant0._Z28apply_sameas_colocate_kernelP12OntologyNodeiP18OntologyConstraintiff --------------------------
	.section	.nv.constant0._Z28apply_sameas_colocate_kernelP12OntologyNodeiP18OntologyConstraintiff,"a",@progbits
	.sectionflags	@""
	.align	4
.nv.constant0._Z28apply_sameas_colocate_kernelP12OntologyNodeiP18OntologyConstraintiff:
	.zero		932


//--------------------- .nv.constant0._Z31apply_subclass_hierarchy_kernelP12OntologyNodeiP18OntologyConstraintiff --------------------------
	.section	.nv.constant0._Z31apply_subclass_hierarchy_kernelP12OntologyNodeiP18OntologyConstraintiff,"a",@progbits
	.sectionflags	@""
	.align	4
.nv.constant0._Z31apply_subclass_hierarchy_kernelP12OntologyNodeiP18OntologyConstraintiff:
	.zero		932


//--------------------- .nv.constant0._Z29apply_disjoint_classes_kernelP12OntologyNodeiP18OntologyConstraintiff --------------------------
	.section	.nv.constant0._Z29apply_disjoint_classes_kernelP12OntologyNodeiP18OntologyConstraintiff,"a",@progbits
	.sectionflags	@""
	.align	4
.nv.constant0._Z29apply_disjoint_classes_kernelP12OntologyNodeiP18OntologyConstraintiff:
	.zero		932


//--------------------- SYMBOLS --------------------------

	.type		.nv.reservedSmem.offset0,@object
	.size		.nv.reservedSmem.offset0,0x4
